//
// Generated by NVIDIA NVVM Compiler
//
// Compiler Build ID: CL-36424714
// Cuda compilation tools, release 13.0, V13.0.88
// Based on NVVM 20.0.0
//

.version 9.0
.target sm_100
.address_size 64

	// .globl	_Z10flash_attnPfS_S_S_S_S_iiiiiiif
.extern .shared .align 16 .b8 smem[];

.visible .entry _Z10flash_attnPfS_S_S_S_S_iiiiiiif(
	.param .u64 .ptr .align 1 _Z10flash_attnPfS_S_S_S_S_iiiiiiif_param_0,
	.param .u64 .ptr .align 1 _Z10flash_attnPfS_S_S_S_S_iiiiiiif_param_1,
	.param .u64 .ptr .align 1 _Z10flash_attnPfS_S_S_S_S_iiiiiiif_param_2,
	.param .u64 .ptr .align 1 _Z10flash_attnPfS_S_S_S_S_iiiiiiif_param_3,
	.param .u64 .ptr .align 1 _Z10flash_attnPfS_S_S_S_S_iiiiiiif_param_4,
	.param .u64 .ptr .align 1 _Z10flash_attnPfS_S_S_S_S_iiiiiiif_param_5,
	.param .u32 _Z10flash_attnPfS_S_S_S_S_iiiiiiif_param_6,
	.param .u32 _Z10flash_attnPfS_S_S_S_S_iiiiiiif_param_7,
	.param .u32 _Z10flash_attnPfS_S_S_S_S_iiiiiiif_param_8,
	.param .u32 _Z10flash_attnPfS_S_S_S_S_iiiiiiif_param_9,
	.param .u32 _Z10flash_attnPfS_S_S_S_S_iiiiiiif_param_10,
	.param .u32 _Z10flash_attnPfS_S_S_S_S_iiiiiiif_param_11,
	.param .u32 _Z10flash_attnPfS_S_S_S_S_iiiiiiif_param_12,
	.param .f32 _Z10flash_attnPfS_S_S_S_S_iiiiiiif_param_13
)
{
	.reg .pred 	%p<64>;
	.reg .b32 	%r<295>;
	.reg .b32 	%f<402>;
	.reg .b64 	%rd<43>;

	ld.param.u64 	%rd13, [_Z10flash_attnPfS_S_S_S_S_iiiiiiif_param_0];
	ld.param.u64 	%rd14, [_Z10flash_attnPfS_S_S_S_S_iiiiiiif_param_1];
	ld.param.u64 	%rd12, [_Z10flash_attnPfS_S_S_S_S_iiiiiiif_param_2];
	ld.param.u64 	%rd15, [_Z10flash_attnPfS_S_S_S_S_iiiiiiif_param_3];
	ld.param.u64 	%rd16, [_Z10flash_attnPfS_S_S_S_S_iiiiiiif_param_4];
	ld.param.u64 	%rd17, [_Z10flash_attnPfS_S_S_S_S_iiiiiiif_param_5];
	ld.param.u32 	%r97, [_Z10flash_attnPfS_S_S_S_S_iiiiiiif_param_6];
	ld.param.u32 	%r98, [_Z10flash_attnPfS_S_S_S_S_iiiiiiif_param_7];
	ld.param.u32 	%r99, [_Z10flash_attnPfS_S_S_S_S_iiiiiiif_param_9];
	ld.param.u32 	%r100, [_Z10flash_attnPfS_S_S_S_S_iiiiiiif_param_10];
	ld.param.u32 	%r101, [_Z10flash_attnPfS_S_S_S_S_iiiiiiif_param_11];
	ld.param.u32 	%r102, [_Z10flash_attnPfS_S_S_S_S_iiiiiiif_param_12];
	ld.param.f32 	%f51, [_Z10flash_attnPfS_S_S_S_S_iiiiiiif_param_13];
	cvta.to.global.u64 	%rd1, %rd14;
	cvta.to.global.u64 	%rd2, %rd13;
	cvta.to.global.u64 	%rd3, %rd15;
	cvta.to.global.u64 	%rd4, %rd16;
	cvta.to.global.u64 	%rd5, %rd17;
	mov.u32 	%r1, %tid.x;
	setp.lt.s32 	%p1, %r98, 1;
	@%p1 bra 	$L__BB0_70;
	mul.lo.s32 	%r104, %r101, %r100;
	shl.b32 	%r105, %r104, 2;
	mov.u32 	%r106, smem;
	add.s32 	%r2, %r106, %r105;
	add.s32 	%r3, %r2, %r105;
	mul.lo.s32 	%r107, %r102, %r100;
	shl.b32 	%r108, %r107, 2;
	add.s32 	%r4, %r3, %r108;
	mul.lo.s32 	%r109, %r102, %r101;
	shl.b32 	%r110, %r109, 2;
	add.s32 	%r5, %r4, %r110;
	shl.b32 	%r24, %r102, 2;
	add.s32 	%r6, %r5, %r24;
	add.s32 	%r7, %r6, %r24;
	mov.u32 	%r111, %ctaid.y;
	div.s32 	%r112, %r1, %r102;
	mul.lo.s32 	%r113, %r112, %r102;
	sub.s32 	%r8, %r1, %r113;
	mul.lo.s32 	%r9, %r99, %r111;
	mul.lo.s32 	%r10, %r112, %r100;
	add.s32 	%r11, %r8, %r102;
	max.s32 	%r114, %r100, %r11;
	setp.lt.s32 	%p2, %r11, %r100;
	selp.u32 	%r12, 1, 0, %p2;
	add.s32 	%r115, %r11, %r12;
	sub.s32 	%r13, %r114, %r115;
	add.s32 	%r14, %r100, -1;
	and.b32  	%r15, %r100, 7;
	and.b32  	%r16, %r100, 3;
	and.b32  	%r17, %r101, 7;
	add.s32 	%r18, %r17, -1;
	and.b32  	%r19, %r101, 3;
	add.s32 	%r20, %r19, -1;
	add.s32 	%r21, %r8, %r10;
	shl.b32 	%r116, %r21, 2;
	add.s32 	%r22, %r106, %r116;
	add.s32 	%r23, %r2, %r116;
	add.s32 	%r25, %r22, %r24;
	add.s32 	%r26, %r23, %r24;
	add.s32 	%r27, %r11, %r102;
	and.b32  	%r28, %r100, 2147483640;
	and.b32  	%r29, %r101, 2147483640;
	and.b32  	%r30, %r101, 1;
	and.b32  	%r31, %r101, 2147483644;
	shl.b32 	%r117, %r104, 3;
	add.s32 	%r32, %r106, %r117;
	shl.b32 	%r33, %r101, 2;
	cvta.to.global.u64 	%rd6, %rd12;
	mov.b32 	%r271, 0;
	div.u32 	%r119, %r13, %r102;
	add.s32 	%r36, %r119, %r12;
$L__BB0_2:
	setp.ge.s32 	%p3, %r8, %r100;
	@%p3 bra 	$L__BB0_10;
	mad.lo.s32 	%r118, %r271, %r101, %r9;
	mul.lo.s32 	%r35, %r118, %r100;
	and.b32  	%r37, %r36, 3;
	setp.eq.s32 	%p4, %r37, 3;
	mov.u32 	%r272, %r8;
	@%p4 bra 	$L__BB0_7;
	add.s32 	%r120, %r21, %r35;
	mul.wide.s32 	%rd18, %r120, 4;
	add.s64 	%rd7, %rd2, %rd18;
	ld.global.f32 	%f52, [%rd7];
	st.shared.f32 	[%r22], %f52;
	add.s64 	%rd8, %rd1, %rd18;
	ld.global.f32 	%f53, [%rd8];
	st.shared.f32 	[%r23], %f53;
	setp.eq.s32 	%p5, %r37, 0;
	mov.u32 	%r272, %r11;
	@%p5 bra 	$L__BB0_7;
	mul.wide.s32 	%rd9, %r102, 4;
	add.s64 	%rd10, %rd7, %rd9;
	ld.global.f32 	%f54, [%rd10];
	st.shared.f32 	[%r25], %f54;
	add.s64 	%rd11, %rd8, %rd9;
	ld.global.f32 	%f55, [%rd11];
	st.shared.f32 	[%r26], %f55;
	setp.eq.s32 	%p6, %r37, 1;
	mov.u32 	%r272, %r27;
	@%p6 bra 	$L__BB0_7;
	add.s32 	%r272, %r27, %r102;
	add.s64 	%rd19, %rd10, %rd9;
	ld.global.f32 	%f56, [%rd19];
	add.s32 	%r121, %r25, %r24;
	st.shared.f32 	[%r121], %f56;
	add.s64 	%rd20, %rd11, %rd9;
	ld.global.f32 	%f57, [%rd20];
	add.s32 	%r122, %r26, %r24;
	st.shared.f32 	[%r122], %f57;
$L__BB0_7:
	setp.lt.u32 	%p7, %r36, 3;
	@%p7 bra 	$L__BB0_10;
	add.s32 	%r40, %r10, %r35;
$L__BB0_9:
	add.s32 	%r123, %r40, %r272;
	mul.wide.s32 	%rd21, %r123, 4;
	add.s64 	%rd22, %rd2, %rd21;
	ld.global.f32 	%f58, [%rd22];
	add.s32 	%r124, %r272, %r10;
	shl.b32 	%r125, %r124, 2;
	mov.u32 	%r126, smem;
	add.s32 	%r127, %r126, %r125;
	st.shared.f32 	[%r127], %f58;
	add.s64 	%rd23, %rd1, %rd21;
	ld.global.f32 	%f59, [%rd23];
	add.s32 	%r128, %r2, %r125;
	st.shared.f32 	[%r128], %f59;
	mul.wide.s32 	%rd24, %r102, 4;
	add.s64 	%rd25, %rd22, %rd24;
	ld.global.f32 	%f60, [%rd25];
	add.s32 	%r129, %r127, %r24;
	st.shared.f32 	[%r129], %f60;
	add.s64 	%rd26, %rd23, %rd24;
	ld.global.f32 	%f61, [%rd26];
	add.s32 	%r130, %r128, %r24;
	st.shared.f32 	[%r130], %f61;
	add.s64 	%rd27, %rd25, %rd24;
	ld.global.f32 	%f62, [%rd27];
	add.s32 	%r131, %r129, %r24;
	st.shared.f32 	[%r131], %f62;
	add.s64 	%rd28, %rd26, %rd24;
	ld.global.f32 	%f63, [%rd28];
	add.s32 	%r132, %r130, %r24;
	st.shared.f32 	[%r132], %f63;
	add.s64 	%rd29, %rd27, %rd24;
	ld.global.f32 	%f64, [%rd29];
	add.s32 	%r133, %r131, %r24;
	st.shared.f32 	[%r133], %f64;
	add.s64 	%rd30, %rd28, %rd24;
	ld.global.f32 	%f65, [%rd30];
	add.s32 	%r134, %r132, %r24;
	st.shared.f32 	[%r134], %f65;
	add.s32 	%r272, %r24, %r272;
	setp.lt.s32 	%p8, %r272, %r100;
	@%p8 bra 	$L__BB0_9;
$L__BB0_10:
	setp.lt.s32 	%p9, %r97, 1;
	bar.sync 	0;
	@%p9 bra 	$L__BB0_69;
	div.s32 	%r136, %r1, %r101;
	mul.lo.s32 	%r46, %r136, %r101;
	sub.s32 	%r43, %r1, %r46;
	mul.lo.s32 	%r44, %r136, %r100;
	mul.lo.s32 	%r45, %r43, %r100;
	shl.b32 	%r137, %r1, 2;
	add.s32 	%r47, %r4, %r137;
	shl.b32 	%r138, %r136, 2;
	add.s32 	%r48, %r5, %r138;
	add.s32 	%r49, %r6, %r138;
	add.s32 	%r50, %r9, %r136;
	add.s32 	%r139, %r102, %r136;
	shl.b32 	%r140, %r102, 2;
	add.s32 	%r141, %r7, %r140;
	shl.b32 	%r142, %r139, 2;
	add.s32 	%r51, %r141, %r142;
	add.s32 	%r52, %r51, %r24;
	add.s32 	%r53, %r7, %r138;
	add.s32 	%r54, %r141, %r138;
	add.s32 	%r143, %r43, %r44;
	shl.b32 	%r144, %r143, 2;
	add.s32 	%r55, %r32, %r144;
	mov.b32 	%r274, 0;
$L__BB0_12:
	setp.ge.s32 	%p10, %r43, %r100;
	@%p10 bra 	$L__BB0_15;
	mad.lo.s32 	%r145, %r274, %r102, %r50;
	mad.lo.s32 	%r275, %r100, %r145, %r43;
	mov.u32 	%r276, %r55;
	mov.u32 	%r277, %r43;
$L__BB0_14:
	mul.wide.s32 	%rd31, %r275, 4;
	add.s64 	%rd32, %rd6, %rd31;
	ld.global.f32 	%f66, [%rd32];
	st.shared.f32 	[%r276], %f66;
	add.s32 	%r277, %r277, %r101;
	add.s32 	%r276, %r276, %r33;
	add.s32 	%r275, %r275, %r101;
	setp.lt.s32 	%p11, %r277, %r100;
	@%p11 bra 	$L__BB0_14;
$L__BB0_15:
	setp.lt.s32 	%p12, %r100, 1;
	bar.sync 	0;
	mov.f32 	%f379, 0f00000000;
	@%p12 bra 	$L__BB0_27;
	setp.lt.u32 	%p13, %r14, 7;
	mov.f32 	%f379, 0f00000000;
	mov.b32 	%r280, 0;
	@%p13 bra 	$L__BB0_19;
	mov.f32 	%f379, 0f00000000;
	mov.b32 	%r278, 0;
$L__BB0_18:
	.pragma "nounroll";
	add.s32 	%r148, %r278, %r44;
	shl.b32 	%r149, %r148, 2;
	add.s32 	%r150, %r3, %r149;
	ld.shared.f32 	%f71, [%r150];
	add.s32 	%r151, %r278, %r45;
	shl.b32 	%r152, %r151, 2;
	mov.u32 	%r153, smem;
	add.s32 	%r154, %r153, %r152;
	ld.shared.f32 	%f72, [%r154];
	fma.rn.f32 	%f73, %f71, %f72, %f379;
	ld.shared.f32 	%f74, [%r150+4];
	ld.shared.f32 	%f75, [%r154+4];
	fma.rn.f32 	%f76, %f74, %f75, %f73;
	ld.shared.f32 	%f77, [%r150+8];
	ld.shared.f32 	%f78, [%r154+8];
	fma.rn.f32 	%f79, %f77, %f78, %f76;
	ld.shared.f32 	%f80, [%r150+12];
	ld.shared.f32 	%f81, [%r154+12];
	fma.rn.f32 	%f82, %f80, %f81, %f79;
	ld.shared.f32 	%f83, [%r150+16];
	ld.shared.f32 	%f84, [%r154+16];
	fma.rn.f32 	%f85, %f83, %f84, %f82;
	ld.shared.f32 	%f86, [%r150+20];
	ld.shared.f32 	%f87, [%r154+20];
	fma.rn.f32 	%f88, %f86, %f87, %f85;
	ld.shared.f32 	%f89, [%r150+24];
	ld.shared.f32 	%f90, [%r154+24];
	fma.rn.f32 	%f91, %f89, %f90, %f88;
	ld.shared.f32 	%f92, [%r150+28];
	ld.shared.f32 	%f93, [%r154+28];
	fma.rn.f32 	%f379, %f92, %f93, %f91;
	add.s32 	%r278, %r278, 8;
	setp.ne.s32 	%p14, %r278, %r28;
	mov.u32 	%r280, %r28;
	@%p14 bra 	$L__BB0_18;
$L__BB0_19:
	setp.eq.s32 	%p15, %r15, 0;
	@%p15 bra 	$L__BB0_27;
	add.s32 	%r155, %r15, -1;
	setp.lt.u32 	%p16, %r155, 3;
	@%p16 bra 	$L__BB0_22;
	add.s32 	%r156, %r280, %r44;
	shl.b32 	%r157, %r156, 2;
	add.s32 	%r158, %r3, %r157;
	ld.shared.f32 	%f95, [%r158];
	add.s32 	%r159, %r280, %r45;
	shl.b32 	%r160, %r159, 2;
	mov.u32 	%r161, smem;
	add.s32 	%r162, %r161, %r160;
	ld.shared.f32 	%f96, [%r162];
	fma.rn.f32 	%f97, %f95, %f96, %f379;
	ld.shared.f32 	%f98, [%r158+4];
	ld.shared.f32 	%f99, [%r162+4];
	fma.rn.f32 	%f100, %f98, %f99, %f97;
	ld.shared.f32 	%f101, [%r158+8];
	ld.shared.f32 	%f102, [%r162+8];
	fma.rn.f32 	%f103, %f101, %f102, %f100;
	ld.shared.f32 	%f104, [%r158+12];
	ld.shared.f32 	%f105, [%r162+12];
	fma.rn.f32 	%f379, %f104, %f105, %f103;
	add.s32 	%r280, %r280, 4;
$L__BB0_22:
	setp.eq.s32 	%p17, %r16, 0;
	@%p17 bra 	$L__BB0_27;
	setp.eq.s32 	%p18, %r16, 1;
	@%p18 bra 	$L__BB0_25;
	add.s32 	%r163, %r280, %r44;
	shl.b32 	%r164, %r163, 2;
	add.s32 	%r165, %r3, %r164;
	ld.shared.f32 	%f107, [%r165];
	add.s32 	%r166, %r280, %r45;
	shl.b32 	%r167, %r166, 2;
	mov.u32 	%r168, smem;
	add.s32 	%r169, %r168, %r167;
	ld.shared.f32 	%f108, [%r169];
	fma.rn.f32 	%f109, %f107, %f108, %f379;
	ld.shared.f32 	%f110, [%r165+4];
	ld.shared.f32 	%f111, [%r169+4];
	fma.rn.f32 	%f379, %f110, %f111, %f109;
	add.s32 	%r280, %r280, 2;
$L__BB0_25:
	and.b32  	%r170, %r100, 1;
	setp.eq.b32 	%p19, %r170, 1;
	not.pred 	%p20, %p19;
	@%p20 bra 	$L__BB0_27;
	add.s32 	%r171, %r280, %r44;
	shl.b32 	%r172, %r171, 2;
	add.s32 	%r173, %r3, %r172;
	ld.shared.f32 	%f112, [%r173];
	add.s32 	%r174, %r280, %r45;
	shl.b32 	%r175, %r174, 2;
	mov.u32 	%r176, smem;
	add.s32 	%r177, %r176, %r175;
	ld.shared.f32 	%f113, [%r177];
	fma.rn.f32 	%f379, %f112, %f113, %f379;
$L__BB0_27:
	setp.ne.s32 	%p21, %r43, 0;
	mul.f32 	%f114, %f51, %f379;
	st.shared.f32 	[%r47], %f114;
	@%p21 bra 	$L__BB0_50;
	setp.lt.s32 	%p22, %r101, 1;
	@%p22 bra 	$L__BB0_48;
	setp.lt.u32 	%p23, %r101, 8;
	mov.f32 	%f387, 0fFF800000;
	mov.b32 	%r284, 0;
	@%p23 bra 	$L__BB0_32;
	mov.f32 	%f387, 0fFF800000;
	mov.b32 	%r282, 0;
$L__BB0_31:
	.pragma "nounroll";
	add.s32 	%r181, %r282, %r46;
	shl.b32 	%r182, %r181, 2;
	add.s32 	%r183, %r4, %r182;
	ld.shared.f32 	%f119, [%r183];
	setp.gt.f32 	%p24, %f119, %f387;
	selp.f32 	%f120, %f119, %f387, %p24;
	ld.shared.f32 	%f121, [%r183+4];
	setp.gt.f32 	%p25, %f121, %f120;
	selp.f32 	%f122, %f121, %f120, %p25;
	ld.shared.f32 	%f123, [%r183+8];
	setp.gt.f32 	%p26, %f123, %f122;
	selp.f32 	%f124, %f123, %f122, %p26;
	ld.shared.f32 	%f125, [%r183+12];
	setp.gt.f32 	%p27, %f125, %f124;
	selp.f32 	%f126, %f125, %f124, %p27;
	ld.shared.f32 	%f127, [%r183+16];
	setp.gt.f32 	%p28, %f127, %f126;
	selp.f32 	%f128, %f127, %f126, %p28;
	ld.shared.f32 	%f129, [%r183+20];
	setp.gt.f32 	%p29, %f129, %f128;
	selp.f32 	%f130, %f129, %f128, %p29;
	ld.shared.f32 	%f131, [%r183+24];
	setp.gt.f32 	%p30, %f131, %f130;
	selp.f32 	%f132, %f131, %f130, %p30;
	ld.shared.f32 	%f133, [%r183+28];
	setp.gt.f32 	%p31, %f133, %f132;
	selp.f32 	%f387, %f133, %f132, %p31;
	add.s32 	%r282, %r282, 8;
	setp.ne.s32 	%p32, %r282, %r29;
	mov.u32 	%r284, %r29;
	@%p32 bra 	$L__BB0_31;
$L__BB0_32:
	setp.eq.s32 	%p33, %r17, 0;
	@%p33 bra 	$L__BB0_40;
	setp.lt.u32 	%p34, %r18, 3;
	@%p34 bra 	$L__BB0_35;
	add.s32 	%r184, %r284, %r46;
	shl.b32 	%r185, %r184, 2;
	add.s32 	%r186, %r4, %r185;
	ld.shared.f32 	%f135, [%r186];
	setp.gt.f32 	%p35, %f135, %f387;
	selp.f32 	%f136, %f135, %f387, %p35;
	ld.shared.f32 	%f137, [%r186+4];
	setp.gt.f32 	%p36, %f137, %f136;
	selp.f32 	%f138, %f137, %f136, %p36;
	ld.shared.f32 	%f139, [%r186+8];
	setp.gt.f32 	%p37, %f139, %f138;
	selp.f32 	%f140, %f139, %f138, %p37;
	ld.shared.f32 	%f141, [%r186+12];
	setp.gt.f32 	%p38, %f141, %f140;
	selp.f32 	%f387, %f141, %f140, %p38;
	add.s32 	%r284, %r284, 4;
$L__BB0_35:
	setp.eq.s32 	%p39, %r19, 0;
	@%p39 bra 	$L__BB0_40;
	setp.eq.s32 	%p40, %r20, 0;
	@%p40 bra 	$L__BB0_38;
	add.s32 	%r187, %r284, %r46;
	shl.b32 	%r188, %r187, 2;
	add.s32 	%r189, %r4, %r188;
	ld.shared.f32 	%f143, [%r189];
	setp.gt.f32 	%p41, %f143, %f387;
	selp.f32 	%f144, %f143, %f387, %p41;
	ld.shared.f32 	%f145, [%r189+4];
	setp.gt.f32 	%p42, %f145, %f144;
	selp.f32 	%f387, %f145, %f144, %p42;
	add.s32 	%r284, %r284, 2;
$L__BB0_38:
	setp.eq.s32 	%p43, %r30, 0;
	@%p43 bra 	$L__BB0_40;
	add.s32 	%r190, %r284, %r46;
	shl.b32 	%r191, %r190, 2;
	add.s32 	%r192, %r4, %r191;
	ld.shared.f32 	%f146, [%r192];
	setp.gt.f32 	%p44, %f146, %f387;
	selp.f32 	%f387, %f146, %f387, %p44;
$L__BB0_40:
	setp.lt.u32 	%p45, %r101, 4;
	st.shared.f32 	[%r48], %f387;
	mov.f32 	%f393, 0f00000000;
	mov.b32 	%r288, 0;
	@%p45 bra 	$L__BB0_43;
	mov.f32 	%f393, 0f00000000;
	mov.b32 	%r286, 0;
$L__BB0_42:
	.pragma "nounroll";
	add.s32 	%r195, %r286, %r46;
	shl.b32 	%r196, %r195, 2;
	add.s32 	%r197, %r4, %r196;
	ld.shared.f32 	%f150, [%r197];
	ld.shared.f32 	%f151, [%r48];
	sub.f32 	%f152, %f150, %f151;
	fma.rn.f32 	%f153, %f152, 0f3BBB989D, 0f3F000000;
	cvt.sat.f32.f32 	%f154, %f153;
	mov.f32 	%f155, 0f4B400001;
	mov.f32 	%f156, 0f437C0000;
	fma.rm.f32 	%f157, %f154, %f156, %f155;
	add.f32 	%f158, %f157, 0fCB40007F;
	neg.f32 	%f159, %f158;
	fma.rn.f32 	%f160, %f152, 0f3FB8AA3B, %f159;
	fma.rn.f32 	%f161, %f152, 0f32A57060, %f160;
	mov.b32 	%r198, %f157;
	shl.b32 	%r199, %r198, 23;
	mov.b32 	%f162, %r199;
	ex2.approx.ftz.f32 	%f163, %f161;
	mul.f32 	%f164, %f163, %f162;
	st.shared.f32 	[%r197], %f164;
	add.f32 	%f165, %f393, %f164;
	ld.shared.f32 	%f166, [%r197+4];
	ld.shared.f32 	%f167, [%r48];
	sub.f32 	%f168, %f166, %f167;
	fma.rn.f32 	%f169, %f168, 0f3BBB989D, 0f3F000000;
	cvt.sat.f32.f32 	%f170, %f169;
	fma.rm.f32 	%f171, %f170, %f156, %f155;
	add.f32 	%f172, %f171, 0fCB40007F;
	neg.f32 	%f173, %f172;
	fma.rn.f32 	%f174, %f168, 0f3FB8AA3B, %f173;
	fma.rn.f32 	%f175, %f168, 0f32A57060, %f174;
	mov.b32 	%r200, %f171;
	shl.b32 	%r201, %r200, 23;
	mov.b32 	%f176, %r201;
	ex2.approx.ftz.f32 	%f177, %f175;
	mul.f32 	%f178, %f177, %f176;
	st.shared.f32 	[%r197+4], %f178;
	add.f32 	%f179, %f165, %f178;
	ld.shared.f32 	%f180, [%r197+8];
	ld.shared.f32 	%f181, [%r48];
	sub.f32 	%f182, %f180, %f181;
	fma.rn.f32 	%f183, %f182, 0f3BBB989D, 0f3F000000;
	cvt.sat.f32.f32 	%f184, %f183;
	fma.rm.f32 	%f185, %f184, %f156, %f155;
	add.f32 	%f186, %f185, 0fCB40007F;
	neg.f32 	%f187, %f186;
	fma.rn.f32 	%f188, %f182, 0f3FB8AA3B, %f187;
	fma.rn.f32 	%f189, %f182, 0f32A57060, %f188;
	mov.b32 	%r202, %f185;
	shl.b32 	%r203, %r202, 23;
	mov.b32 	%f190, %r203;
	ex2.approx.ftz.f32 	%f191, %f189;
	mul.f32 	%f192, %f191, %f190;
	st.shared.f32 	[%r197+8], %f192;
	add.f32 	%f193, %f179, %f192;
	ld.shared.f32 	%f194, [%r197+12];
	ld.shared.f32 	%f195, [%r48];
	sub.f32 	%f196, %f194, %f195;
	fma.rn.f32 	%f197, %f196, 0f3BBB989D, 0f3F000000;
	cvt.sat.f32.f32 	%f198, %f197;
	fma.rm.f32 	%f199, %f198, %f156, %f155;
	add.f32 	%f200, %f199, 0fCB40007F;
	neg.f32 	%f201, %f200;
	fma.rn.f32 	%f202, %f196, 0f3FB8AA3B, %f201;
	fma.rn.f32 	%f203, %f196, 0f32A57060, %f202;
	mov.b32 	%r204, %f199;
	shl.b32 	%r205, %r204, 23;
	mov.b32 	%f204, %r205;
	ex2.approx.ftz.f32 	%f205, %f203;
	mul.f32 	%f206, %f205, %f204;
	st.shared.f32 	[%r197+12], %f206;
	add.f32 	%f393, %f193, %f206;
	add.s32 	%r286, %r286, 4;
	setp.ne.s32 	%p46, %r286, %r31;
	mov.u32 	%r288, %r31;
	@%p46 bra 	$L__BB0_42;
$L__BB0_43:
	setp.eq.s32 	%p47, %r19, 0;
	@%p47 bra 	$L__BB0_49;
	setp.eq.s32 	%p48, %r20, 0;
	@%p48 bra 	$L__BB0_46;
	add.s32 	%r206, %r288, %r46;
	shl.b32 	%r207, %r206, 2;
	add.s32 	%r208, %r4, %r207;
	ld.shared.f32 	%f208, [%r208];
	ld.shared.f32 	%f209, [%r48];
	sub.f32 	%f210, %f208, %f209;
	fma.rn.f32 	%f211, %f210, 0f3BBB989D, 0f3F000000;
	cvt.sat.f32.f32 	%f212, %f211;
	mov.f32 	%f213, 0f4B400001;
	mov.f32 	%f214, 0f437C0000;
	fma.rm.f32 	%f215, %f212, %f214, %f213;
	add.f32 	%f216, %f215, 0fCB40007F;
	neg.f32 	%f217, %f216;
	fma.rn.f32 	%f218, %f210, 0f3FB8AA3B, %f217;
	fma.rn.f32 	%f219, %f210, 0f32A57060, %f218;
	mov.b32 	%r209, %f215;
	shl.b32 	%r210, %r209, 23;
	mov.b32 	%f220, %r210;
	ex2.approx.ftz.f32 	%f221, %f219;
	mul.f32 	%f222, %f221, %f220;
	st.shared.f32 	[%r208], %f222;
	add.f32 	%f223, %f393, %f222;
	ld.shared.f32 	%f224, [%r208+4];
	ld.shared.f32 	%f225, [%r48];
	sub.f32 	%f226, %f224, %f225;
	fma.rn.f32 	%f227, %f226, 0f3BBB989D, 0f3F000000;
	cvt.sat.f32.f32 	%f228, %f227;
	fma.rm.f32 	%f229, %f228, %f214, %f213;
	add.f32 	%f230, %f229, 0fCB40007F;
	neg.f32 	%f231, %f230;
	fma.rn.f32 	%f232, %f226, 0f3FB8AA3B, %f231;
	fma.rn.f32 	%f233, %f226, 0f32A57060, %f232;
	mov.b32 	%r211, %f229;
	shl.b32 	%r212, %r211, 23;
	mov.b32 	%f234, %r212;
	ex2.approx.ftz.f32 	%f235, %f233;
	mul.f32 	%f236, %f235, %f234;
	st.shared.f32 	[%r208+4], %f236;
	add.f32 	%f393, %f223, %f236;
	add.s32 	%r288, %r288, 2;
$L__BB0_46:
	setp.eq.s32 	%p49, %r30, 0;
	@%p49 bra 	$L__BB0_49;
	add.s32 	%r213, %r288, %r46;
	shl.b32 	%r214, %r213, 2;
	add.s32 	%r215, %r4, %r214;
	ld.shared.f32 	%f237, [%r215];
	ld.shared.f32 	%f238, [%r48];
	sub.f32 	%f239, %f237, %f238;
	fma.rn.f32 	%f240, %f239, 0f3BBB989D, 0f3F000000;
	cvt.sat.f32.f32 	%f241, %f240;
	mov.f32 	%f242, 0f4B400001;
	mov.f32 	%f243, 0f437C0000;
	fma.rm.f32 	%f244, %f241, %f243, %f242;
	add.f32 	%f245, %f244, 0fCB40007F;
	neg.f32 	%f246, %f245;
	fma.rn.f32 	%f247, %f239, 0f3FB8AA3B, %f246;
	fma.rn.f32 	%f248, %f239, 0f32A57060, %f247;
	mov.b32 	%r216, %f244;
	shl.b32 	%r217, %r216, 23;
	mov.b32 	%f249, %r217;
	ex2.approx.ftz.f32 	%f250, %f248;
	mul.f32 	%f251, %f250, %f249;
	st.shared.f32 	[%r215], %f251;
	add.f32 	%f393, %f393, %f251;
	bra.uni 	$L__BB0_49;
$L__BB0_48:
	mov.b32 	%r178, -8388608;
	st.shared.u32 	[%r48], %r178;
	mov.f32 	%f393, 0f00000000;
$L__BB0_49:
	st.shared.f32 	[%r49], %f393;
	mad.lo.s32 	%r218, %r274, %r102, %r50;
	mul.wide.s32 	%rd33, %r218, 4;
	add.s64 	%rd34, %rd5, %rd33;
	ld.global.f32 	%f252, [%rd34];
	st.shared.f32 	[%r51], %f252;
	add.s64 	%rd35, %rd4, %rd33;
	ld.global.f32 	%f253, [%rd35];
	st.shared.f32 	[%r52], %f253;
	ld.shared.f32 	%f254, [%r48];
	max.f32 	%f255, %f252, %f254;
	st.shared.f32 	[%r53], %f255;
	ld.shared.f32 	%f256, [%r51];
	sub.f32 	%f257, %f256, %f255;
	fma.rn.f32 	%f258, %f257, 0f3BBB989D, 0f3F000000;
	cvt.sat.f32.f32 	%f259, %f258;
	mov.f32 	%f260, 0f4B400001;
	mov.f32 	%f261, 0f437C0000;
	fma.rm.f32 	%f262, %f259, %f261, %f260;
	add.f32 	%f263, %f262, 0fCB40007F;
	neg.f32 	%f264, %f263;
	fma.rn.f32 	%f265, %f257, 0f3FB8AA3B, %f264;
	fma.rn.f32 	%f266, %f257, 0f32A57060, %f265;
	mov.b32 	%r219, %f262;
	shl.b32 	%r220, %r219, 23;
	mov.b32 	%f267, %r220;
	ex2.approx.ftz.f32 	%f268, %f266;
	mul.f32 	%f269, %f268, %f267;
	ld.shared.f32 	%f270, [%r52];
	ld.shared.f32 	%f271, [%r48];
	sub.f32 	%f272, %f271, %f255;
	fma.rn.f32 	%f273, %f272, 0f3BBB989D, 0f3F000000;
	cvt.sat.f32.f32 	%f274, %f273;
	fma.rm.f32 	%f275, %f274, %f261, %f260;
	add.f32 	%f276, %f275, 0fCB40007F;
	neg.f32 	%f277, %f276;
	fma.rn.f32 	%f278, %f272, 0f3FB8AA3B, %f277;
	fma.rn.f32 	%f279, %f272, 0f32A57060, %f278;
	mov.b32 	%r221, %f275;
	shl.b32 	%r222, %r221, 23;
	mov.b32 	%f280, %r222;
	ex2.approx.ftz.f32 	%f281, %f279;
	mul.f32 	%f282, %f281, %f280;
	ld.shared.f32 	%f283, [%r49];
	mul.f32 	%f284, %f283, %f282;
	fma.rn.f32 	%f285, %f270, %f269, %f284;
	st.shared.f32 	[%r54], %f285;
$L__BB0_50:
	bar.sync 	0;
	@%p10 bra 	$L__BB0_66;
	setp.lt.s32 	%p51, %r101, 1;
	mad.lo.s32 	%r223, %r274, %r102, %r50;
	mul.lo.s32 	%r83, %r223, %r100;
	ld.shared.f32 	%f286, [%r48];
	ld.shared.f32 	%f287, [%r53];
	sub.f32 	%f288, %f286, %f287;
	fma.rn.f32 	%f289, %f288, 0f3BBB989D, 0f3F000000;
	cvt.sat.f32.f32 	%f290, %f289;
	mov.f32 	%f291, 0f4B400001;
	mov.f32 	%f292, 0f437C0000;
	fma.rm.f32 	%f293, %f290, %f292, %f291;
	add.f32 	%f294, %f293, 0fCB40007F;
	neg.f32 	%f295, %f294;
	fma.rn.f32 	%f296, %f288, 0f3FB8AA3B, %f295;
	fma.rn.f32 	%f297, %f288, 0f32A57060, %f296;
	mov.b32 	%r224, %f293;
	shl.b32 	%r225, %r224, 23;
	mov.b32 	%f298, %r225;
	ex2.approx.ftz.f32 	%f299, %f297;
	mul.f32 	%f34, %f299, %f298;
	ld.shared.f32 	%f35, [%r54];
	ld.shared.f32 	%f300, [%r51];
	sub.f32 	%f301, %f300, %f287;
	fma.rn.f32 	%f302, %f301, 0f3BBB989D, 0f3F000000;
	cvt.sat.f32.f32 	%f303, %f302;
	fma.rm.f32 	%f304, %f303, %f292, %f291;
	add.f32 	%f305, %f304, 0fCB40007F;
	neg.f32 	%f306, %f305;
	fma.rn.f32 	%f307, %f301, 0f3FB8AA3B, %f306;
	fma.rn.f32 	%f308, %f301, 0f32A57060, %f307;
	mov.b32 	%r226, %f304;
	shl.b32 	%r227, %r226, 23;
	mov.b32 	%f309, %r227;
	ex2.approx.ftz.f32 	%f310, %f308;
	mul.f32 	%f36, %f310, %f309;
	ld.shared.f32 	%f37, [%r52];
	mov.u32 	%r289, %r43;
	@%p51 bra 	$L__BB0_52;
	bra.uni 	$L__BB0_54;
$L__BB0_52:
	mul.f32 	%f311, %f34, 0f00000000;
	div.rn.f32 	%f38, %f311, %f35;
	mov.u32 	%r294, %r43;
$L__BB0_53:
	add.s32 	%r228, %r294, %r83;
	mul.wide.s32 	%rd36, %r228, 4;
	add.s64 	%rd37, %rd3, %rd36;
	ld.global.f32 	%f312, [%rd37];
	mul.f32 	%f313, %f312, %f36;
	mul.f32 	%f314, %f37, %f313;
	div.rn.f32 	%f315, %f314, %f35;
	add.f32 	%f316, %f38, %f315;
	st.global.f32 	[%rd37], %f316;
	add.s32 	%r294, %r294, %r101;
	setp.lt.s32 	%p52, %r294, %r100;
	@%p52 bra 	$L__BB0_53;
	bra.uni 	$L__BB0_66;
$L__BB0_54:
	setp.lt.u32 	%p53, %r101, 8;
	mov.f32 	%f401, 0f00000000;
	mov.b32 	%r292, 0;
	@%p53 bra 	$L__BB0_57;
	mov.f32 	%f401, 0f00000000;
	mov.b32 	%r290, 0;
$L__BB0_56:
	.pragma "nounroll";
	add.s32 	%r231, %r290, %r46;
	shl.b32 	%r232, %r231, 2;
	add.s32 	%r233, %r4, %r232;
	ld.shared.f32 	%f320, [%r233];
	mad.lo.s32 	%r234, %r290, %r100, %r289;
	shl.b32 	%r235, %r234, 2;
	add.s32 	%r236, %r2, %r235;
	ld.shared.f32 	%f321, [%r236];
	fma.rn.f32 	%f322, %f320, %f321, %f401;
	ld.shared.f32 	%f323, [%r233+4];
	shl.b32 	%r237, %r100, 2;
	add.s32 	%r238, %r236, %r237;
	ld.shared.f32 	%f324, [%r238];
	fma.rn.f32 	%f325, %f323, %f324, %f322;
	ld.shared.f32 	%f326, [%r233+8];
	add.s32 	%r239, %r238, %r237;
	ld.shared.f32 	%f327, [%r239];
	fma.rn.f32 	%f328, %f326, %f327, %f325;
	ld.shared.f32 	%f329, [%r233+12];
	add.s32 	%r240, %r239, %r237;
	ld.shared.f32 	%f330, [%r240];
	fma.rn.f32 	%f331, %f329, %f330, %f328;
	ld.shared.f32 	%f332, [%r233+16];
	add.s32 	%r241, %r240, %r237;
	ld.shared.f32 	%f333, [%r241];
	fma.rn.f32 	%f334, %f332, %f333, %f331;
	ld.shared.f32 	%f335, [%r233+20];
	add.s32 	%r242, %r241, %r237;
	ld.shared.f32 	%f336, [%r242];
	fma.rn.f32 	%f337, %f335, %f336, %f334;
	ld.shared.f32 	%f338, [%r233+24];
	add.s32 	%r243, %r242, %r237;
	ld.shared.f32 	%f339, [%r243];
	fma.rn.f32 	%f340, %f338, %f339, %f337;
	ld.shared.f32 	%f341, [%r233+28];
	add.s32 	%r244, %r243, %r237;
	ld.shared.f32 	%f342, [%r244];
	fma.rn.f32 	%f401, %f341, %f342, %f340;
	add.s32 	%r290, %r290, 8;
	setp.ne.s32 	%p54, %r290, %r29;
	mov.u32 	%r292, %r29;
	@%p54 bra 	$L__BB0_56;
$L__BB0_57:
	setp.eq.s32 	%p55, %r17, 0;
	@%p55 bra 	$L__BB0_65;
	setp.lt.u32 	%p56, %r18, 3;
	@%p56 bra 	$L__BB0_60;
	add.s32 	%r245, %r292, %r46;
	shl.b32 	%r246, %r245, 2;
	add.s32 	%r247, %r4, %r246;
	ld.shared.f32 	%f344, [%r247];
	mad.lo.s32 	%r248, %r292, %r100, %r289;
	shl.b32 	%r249, %r248, 2;
	add.s32 	%r250, %r2, %r249;
	ld.shared.f32 	%f345, [%r250];
	fma.rn.f32 	%f346, %f344, %f345, %f401;
	ld.shared.f32 	%f347, [%r247+4];
	shl.b32 	%r251, %r100, 2;
	add.s32 	%r252, %r250, %r251;
	ld.shared.f32 	%f348, [%r252];
	fma.rn.f32 	%f349, %f347, %f348, %f346;
	ld.shared.f32 	%f350, [%r247+8];
	add.s32 	%r253, %r252, %r251;
	ld.shared.f32 	%f351, [%r253];
	fma.rn.f32 	%f352, %f350, %f351, %f349;
	ld.shared.f32 	%f353, [%r247+12];
	add.s32 	%r254, %r253, %r251;
	ld.shared.f32 	%f354, [%r254];
	fma.rn.f32 	%f401, %f353, %f354, %f352;
	add.s32 	%r292, %r292, 4;
$L__BB0_60:
	setp.eq.s32 	%p57, %r19, 0;
	@%p57 bra 	$L__BB0_65;
	setp.eq.s32 	%p58, %r20, 0;
	@%p58 bra 	$L__BB0_63;
	add.s32 	%r255, %r292, %r46;
	shl.b32 	%r256, %r255, 2;
	add.s32 	%r257, %r4, %r256;
	ld.shared.f32 	%f356, [%r257];
	mad.lo.s32 	%r258, %r292, %r100, %r289;
	shl.b32 	%r259, %r258, 2;
	add.s32 	%r260, %r2, %r259;
	ld.shared.f32 	%f357, [%r260];
	fma.rn.f32 	%f358, %f356, %f357, %f401;
	ld.shared.f32 	%f359, [%r257+4];
	shl.b32 	%r261, %r100, 2;
	add.s32 	%r262, %r260, %r261;
	ld.shared.f32 	%f360, [%r262];
	fma.rn.f32 	%f401, %f359, %f360, %f358;
	add.s32 	%r292, %r292, 2;
$L__BB0_63:
	setp.eq.s32 	%p59, %r30, 0;
	@%p59 bra 	$L__BB0_65;
	add.s32 	%r263, %r292, %r46;
	shl.b32 	%r264, %r263, 2;
	add.s32 	%r265, %r4, %r264;
	ld.shared.f32 	%f361, [%r265];
	mad.lo.s32 	%r266, %r292, %r100, %r289;
	shl.b32 	%r267, %r266, 2;
	add.s32 	%r268, %r2, %r267;
	ld.shared.f32 	%f362, [%r268];
	fma.rn.f32 	%f401, %f361, %f362, %f401;
$L__BB0_65:
	add.s32 	%r269, %r289, %r83;
	mul.f32 	%f363, %f401, %f34;
	div.rn.f32 	%f364, %f363, %f35;
	mul.wide.s32 	%rd38, %r269, 4;
	add.s64 	%rd39, %rd3, %rd38;
	ld.global.f32 	%f365, [%rd39];
	mul.f32 	%f366, %f365, %f36;
	mul.f32 	%f367, %f37, %f366;
	div.rn.f32 	%f368, %f367, %f35;
	add.f32 	%f369, %f364, %f368;
	st.global.f32 	[%rd39], %f369;
	add.s32 	%r289, %r289, %r101;
	setp.lt.s32 	%p60, %r289, %r100;
	@%p60 bra 	$L__BB0_54;
$L__BB0_66:
	@%p21 bra 	$L__BB0_68;
	ld.shared.f32 	%f370, [%r54];
	mad.lo.s32 	%r270, %r274, %r102, %r50;
	mul.wide.s32 	%rd40, %r270, 4;
	add.s64 	%rd41, %rd4, %rd40;
	st.global.f32 	[%rd41], %f370;
	ld.shared.f32 	%f371, [%r53];
	add.s64 	%rd42, %rd5, %rd40;
	st.global.f32 	[%rd42], %f371;
$L__BB0_68:
	add.s32 	%r274, %r274, 1;
	setp.ne.s32 	%p62, %r274, %r97;
	@%p62 bra 	$L__BB0_12;
$L__BB0_69:
	bar.sync 	0;
	add.s32 	%r271, %r271, 1;
	setp.ne.s32 	%p63, %r271, %r98;
	@%p63 bra 	$L__BB0_2;
$L__BB0_70:
	ret;

}
	// .globl	_Z11reshape_qkvPKfPfiiii
.visible .entry _Z11reshape_qkvPKfPfiiii(
	.param .u64 .ptr .align 1 _Z11reshape_qkvPKfPfiiii_param_0,
	.param .u64 .ptr .align 1 _Z11reshape_qkvPKfPfiiii_param_1,
	.param .u32 _Z11reshape_qkvPKfPfiiii_param_2,
	.param .u32 _Z11reshape_qkvPKfPfiiii_param_3,
	.param .u32 _Z11reshape_qkvPKfPfiiii_param_4,
	.param .u32 _Z11reshape_qkvPKfPfiiii_param_5
)
{
	.reg .pred 	%p<12>;
	.reg .b32 	%r<54>;
	.reg .b32 	%f<30>;
	.reg .b64 	%rd<23>;

	ld.param.u64 	%rd5, [_Z11reshape_qkvPKfPfiiii_param_0];
	ld.param.u64 	%rd6, [_Z11reshape_qkvPKfPfiiii_param_1];
	ld.param.u32 	%r31, [_Z11reshape_qkvPKfPfiiii_param_2];
	ld.param.u32 	%r32, [_Z11reshape_qkvPKfPfiiii_param_3];
	ld.param.u32 	%r33, [_Z11reshape_qkvPKfPfiiii_param_5];
	cvta.to.global.u64 	%rd1, %rd6;
	cvta.to.global.u64 	%rd2, %rd5;
	mov.u32 	%r34, %ctaid.x;
	mov.u32 	%r35, %ntid.x;
	mov.u32 	%r36, %tid.x;
	mad.lo.s32 	%r1, %r34, %r35, %r36;
	setp.ge.s32 	%p1, %r1, %r31;
	setp.lt.s32 	%p2, %r33, 1;
	or.pred  	%p3, %p1, %p2;
	@%p3 bra 	$L__BB1_13;
	mov.u32 	%r38, %ctaid.y;
	mul.lo.s32 	%r2, %r32, %r1;
	mul.lo.s32 	%r3, %r33, %r38;
	add.s32 	%r4, %r3, %r2;
	mad.lo.s32 	%r39, %r31, %r38, %r1;
	mul.lo.s32 	%r5, %r39, %r33;
	and.b32  	%r6, %r33, 15;
	setp.lt.u32 	%p4, %r33, 16;
	mov.b32 	%r49, 0;
	@%p4 bra 	$L__BB1_4;
	and.b32  	%r49, %r33, 2147483632;
	neg.s32 	%r47, %r49;
	add.s64 	%rd3, %rd2, 32;
	add.s64 	%rd4, %rd1, 32;
	mov.u32 	%r45, %r5;
	mov.u32 	%r46, %r4;
$L__BB1_3:
	.pragma "nounroll";
	mul.wide.s32 	%rd7, %r46, 4;
	add.s64 	%rd8, %rd3, %rd7;
	mul.wide.s32 	%rd9, %r45, 4;
	add.s64 	%rd10, %rd4, %rd9;
	ld.global.f32 	%f1, [%rd8+-32];
	st.global.f32 	[%rd10+-32], %f1;
	ld.global.f32 	%f2, [%rd8+-28];
	st.global.f32 	[%rd10+-28], %f2;
	ld.global.f32 	%f3, [%rd8+-24];
	st.global.f32 	[%rd10+-24], %f3;
	ld.global.f32 	%f4, [%rd8+-20];
	st.global.f32 	[%rd10+-20], %f4;
	ld.global.f32 	%f5, [%rd8+-16];
	st.global.f32 	[%rd10+-16], %f5;
	ld.global.f32 	%f6, [%rd8+-12];
	st.global.f32 	[%rd10+-12], %f6;
	ld.global.f32 	%f7, [%rd8+-8];
	st.global.f32 	[%rd10+-8], %f7;
	ld.global.f32 	%f8, [%rd8+-4];
	st.global.f32 	[%rd10+-4], %f8;
	ld.global.f32 	%f9, [%rd8];
	st.global.f32 	[%rd10], %f9;
	ld.global.f32 	%f10, [%rd8+4];
	st.global.f32 	[%rd10+4], %f10;
	ld.global.f32 	%f11, [%rd8+8];
	st.global.f32 	[%rd10+8], %f11;
	ld.global.f32 	%f12, [%rd8+12];
	st.global.f32 	[%rd10+12], %f12;
	ld.global.f32 	%f13, [%rd8+16];
	st.global.f32 	[%rd10+16], %f13;
	ld.global.f32 	%f14, [%rd8+20];
	st.global.f32 	[%rd10+20], %f14;
	ld.global.f32 	%f15, [%rd8+24];
	st.global.f32 	[%rd10+24], %f15;
	ld.global.f32 	%f16, [%rd8+28];
	st.global.f32 	[%rd10+28], %f16;
	add.s32 	%r47, %r47, 16;
	add.s32 	%r46, %r46, 16;
	add.s32 	%r45, %r45, 16;
	setp.ne.s32 	%p5, %r47, 0;
	@%p5 bra 	$L__BB1_3;
$L__BB1_4:
	setp.eq.s32 	%p6, %r6, 0;
	@%p6 bra 	$L__BB1_13;
	and.b32  	%r16, %r33, 7;
	setp.lt.u32 	%p7, %r6, 8;
	@%p7 bra 	$L__BB1_7;
	add.s32 	%r40, %r4, %r49;
	add.s32 	%r41, %r49, %r5;
	mul.wide.s32 	%rd11, %r40, 4;
	add.s64 	%rd12, %rd2, %rd11;
	ld.global.f32 	%f17, [%rd12];
	mul.wide.s32 	%rd13, %r41, 4;
	add.s64 	%rd14, %rd1, %rd13;
	st.global.f32 	[%rd14], %f17;
	ld.global.f32 	%f18, [%rd12+4];
	st.global.f32 	[%rd14+4], %f18;
	ld.global.f32 	%f19, [%rd12+8];
	st.global.f32 	[%rd14+8], %f19;
	ld.global.f32 	%f20, [%rd12+12];
	st.global.f32 	[%rd14+12], %f20;
	ld.global.f32 	%f21, [%rd12+16];
	st.global.f32 	[%rd14+16], %f21;
	ld.global.f32 	%f22, [%rd12+20];
	st.global.f32 	[%rd14+20], %f22;
	ld.global.f32 	%f23, [%rd12+24];
	st.global.f32 	[%rd14+24], %f23;
	ld.global.f32 	%f24, [%rd12+28];
	st.global.f32 	[%rd14+28], %f24;
	add.s32 	%r49, %r49, 8;
$L__BB1_7:
	setp.eq.s32 	%p8, %r16, 0;
	@%p8 bra 	$L__BB1_13;
	and.b32  	%r19, %r33, 3;
	setp.lt.u32 	%p9, %r16, 4;
	@%p9 bra 	$L__BB1_10;
	add.s32 	%r42, %r4, %r49;
	add.s32 	%r43, %r49, %r5;
	mul.wide.s32 	%rd15, %r42, 4;
	add.s64 	%rd16, %rd2, %rd15;
	ld.global.f32 	%f25, [%rd16];
	mul.wide.s32 	%rd17, %r43, 4;
	add.s64 	%rd18, %rd1, %rd17;
	st.global.f32 	[%rd18], %f25;
	ld.global.f32 	%f26, [%rd16+4];
	st.global.f32 	[%rd18+4], %f26;
	ld.global.f32 	%f27, [%rd16+8];
	st.global.f32 	[%rd18+8], %f27;
	ld.global.f32 	%f28, [%rd16+12];
	st.global.f32 	[%rd18+12], %f28;
	add.s32 	%r49, %r49, 4;
$L__BB1_10:
	setp.eq.s32 	%p10, %r19, 0;
	@%p10 bra 	$L__BB1_13;
	add.s32 	%r53, %r49, %r5;
	add.s32 	%r44, %r49, %r3;
	add.s32 	%r52, %r44, %r2;
	neg.s32 	%r51, %r19;
$L__BB1_12:
	.pragma "nounroll";
	mul.wide.s32 	%rd19, %r53, 4;
	add.s64 	%rd20, %rd1, %rd19;
	mul.wide.s32 	%rd21, %r52, 4;
	add.s64 	%rd22, %rd2, %rd21;
	ld.global.f32 	%f29, [%rd22];
	st.global.f32 	[%rd20], %f29;
	add.s32 	%r53, %r53, 1;
	add.s32 	%r52, %r52, 1;
	add.s32 	%r51, %r51, 1;
	setp.ne.s32 	%p11, %r51, 0;
	@%p11 bra 	$L__BB1_12;
$L__BB1_13:
	ret;

}
	// .globl	_Z15reverse_reshapePKfPfiiii
.visible .entry _Z15reverse_reshapePKfPfiiii(
	.param .u64 .ptr .align 1 _Z15reverse_reshapePKfPfiiii_param_0,
	.param .u64 .ptr .align 1 _Z15reverse_reshapePKfPfiiii_param_1,
	.param .u32 _Z15reverse_reshapePKfPfiiii_param_2,
	.param .u32 _Z15reverse_reshapePKfPfiiii_param_3,
	.param .u32 _Z15reverse_reshapePKfPfiiii_param_4,
	.param .u32 _Z15reverse_reshapePKfPfiiii_param_5
)
{
	.reg .pred 	%p<12>;
	.reg .b32 	%r<54>;
	.reg .b32 	%f<30>;
	.reg .b64 	%rd<23>;

	ld.param.u64 	%rd5, [_Z15reverse_reshapePKfPfiiii_param_0];
	ld.param.u64 	%rd6, [_Z15reverse_reshapePKfPfiiii_param_1];
	ld.param.u32 	%r31, [_Z15reverse_reshapePKfPfiiii_param_2];
	ld.param.u32 	%r32, [_Z15reverse_reshapePKfPfiiii_param_3];
	ld.param.u32 	%r33, [_Z15reverse_reshapePKfPfiiii_param_5];
	cvta.to.global.u64 	%rd1, %rd6;
	cvta.to.global.u64 	%rd2, %rd5;
	mov.u32 	%r34, %ctaid.x;
	mov.u32 	%r35, %ntid.x;
	mov.u32 	%r36, %tid.x;
	mad.lo.s32 	%r1, %r34, %r35, %r36;
	setp.ge.s32 	%p1, %r1, %r31;
	setp.lt.s32 	%p2, %r33, 1;
	or.pred  	%p3, %p1, %p2;
	@%p3 bra 	$L__BB2_13;
	mov.u32 	%r38, %ctaid.y;
	mad.lo.s32 	%r39, %r31, %r38, %r1;
	mul.lo.s32 	%r2, %r39, %r33;
	mul.lo.s32 	%r3, %r32, %r1;
	mul.lo.s32 	%r4, %r33, %r38;
	add.s32 	%r5, %r4, %r3;
	and.b32  	%r6, %r33, 15;
	setp.lt.u32 	%p4, %r33, 16;
	mov.b32 	%r49, 0;
	@%p4 bra 	$L__BB2_4;
	and.b32  	%r49, %r33, 2147483632;
	neg.s32 	%r47, %r49;
	add.s64 	%rd3, %rd2, 32;
	add.s64 	%rd4, %rd1, 32;
	mov.u32 	%r45, %r5;
	mov.u32 	%r46, %r2;
$L__BB2_3:
	.pragma "nounroll";
	mul.wide.s32 	%rd7, %r46, 4;
	add.s64 	%rd8, %rd3, %rd7;
	mul.wide.s32 	%rd9, %r45, 4;
	add.s64 	%rd10, %rd4, %rd9;
	ld.global.f32 	%f1, [%rd8+-32];
	st.global.f32 	[%rd10+-32], %f1;
	ld.global.f32 	%f2, [%rd8+-28];
	st.global.f32 	[%rd10+-28], %f2;
	ld.global.f32 	%f3, [%rd8+-24];
	st.global.f32 	[%rd10+-24], %f3;
	ld.global.f32 	%f4, [%rd8+-20];
	st.global.f32 	[%rd10+-20], %f4;
	ld.global.f32 	%f5, [%rd8+-16];
	st.global.f32 	[%rd10+-16], %f5;
	ld.global.f32 	%f6, [%rd8+-12];
	st.global.f32 	[%rd10+-12], %f6;
	ld.global.f32 	%f7, [%rd8+-8];
	st.global.f32 	[%rd10+-8], %f7;
	ld.global.f32 	%f8, [%rd8+-4];
	st.global.f32 	[%rd10+-4], %f8;
	ld.global.f32 	%f9, [%rd8];
	st.global.f32 	[%rd10], %f9;
	ld.global.f32 	%f10, [%rd8+4];
	st.global.f32 	[%rd10+4], %f10;
	ld.global.f32 	%f11, [%rd8+8];
	st.global.f32 	[%rd10+8], %f11;
	ld.global.f32 	%f12, [%rd8+12];
	st.global.f32 	[%rd10+12], %f12;
	ld.global.f32 	%f13, [%rd8+16];
	st.global.f32 	[%rd10+16], %f13;
	ld.global.f32 	%f14, [%rd8+20];
	st.global.f32 	[%rd10+20], %f14;
	ld.global.f32 	%f15, [%rd8+24];
	st.global.f32 	[%rd10+24], %f15;
	ld.global.f32 	%f16, [%rd8+28];
	st.global.f32 	[%rd10+28], %f16;
	add.s32 	%r47, %r47, 16;
	add.s32 	%r46, %r46, 16;
	add.s32 	%r45, %r45, 16;
	setp.ne.s32 	%p5, %r47, 0;
	@%p5 bra 	$L__BB2_3;
$L__BB2_4:
	setp.eq.s32 	%p6, %r6, 0;
	@%p6 bra 	$L__BB2_13;
	and.b32  	%r16, %r33, 7;
	setp.lt.u32 	%p7, %r6, 8;
	@%p7 bra 	$L__BB2_7;
	add.s32 	%r40, %r49, %r2;
	add.s32 	%r41, %r5, %r49;
	mul.wide.s32 	%rd11, %r40, 4;
	add.s64 	%rd12, %rd2, %rd11;
	ld.global.f32 	%f17, [%rd12];
	mul.wide.s32 	%rd13, %r41, 4;
	add.s64 	%rd14, %rd1, %rd13;
	st.global.f32 	[%rd14], %f17;
	ld.global.f32 	%f18, [%rd12+4];
	st.global.f32 	[%rd14+4], %f18;
	ld.global.f32 	%f19, [%rd12+8];
	st.global.f32 	[%rd14+8], %f19;
	ld.global.f32 	%f20, [%rd12+12];
	st.global.f32 	[%rd14+12], %f20;
	ld.global.f32 	%f21, [%rd12+16];
	st.global.f32 	[%rd14+16], %f21;
	ld.global.f32 	%f22, [%rd12+20];
	st.global.f32 	[%rd14+20], %f22;
	ld.global.f32 	%f23, [%rd12+24];
	st.global.f32 	[%rd14+24], %f23;
	ld.global.f32 	%f24, [%rd12+28];
	st.global.f32 	[%rd14+28], %f24;
	add.s32 	%r49, %r49, 8;
$L__BB2_7:
	setp.eq.s32 	%p8, %r16, 0;
	@%p8 bra 	$L__BB2_13;
	and.b32  	%r19, %r33, 3;
	setp.lt.u32 	%p9, %r16, 4;
	@%p9 bra 	$L__BB2_10;
	add.s32 	%r42, %r49, %r2;
	add.s32 	%r43, %r5, %r49;
	mul.wide.s32 	%rd15, %r42, 4;
	add.s64 	%rd16, %rd2, %rd15;
	ld.global.f32 	%f25, [%rd16];
	mul.wide.s32 	%rd17, %r43, 4;
	add.s64 	%rd18, %rd1, %rd17;
	st.global.f32 	[%rd18], %f25;
	ld.global.f32 	%f26, [%rd16+4];
	st.global.f32 	[%rd18+4], %f26;
	ld.global.f32 	%f27, [%rd16+8];
	st.global.f32 	[%rd18+8], %f27;
	ld.global.f32 	%f28, [%rd16+12];
	st.global.f32 	[%rd18+12], %f28;
	add.s32 	%r49, %r49, 4;
$L__BB2_10:
	setp.eq.s32 	%p10, %r19, 0;
	@%p10 bra 	$L__BB2_13;
	add.s32 	%r44, %r49, %r4;
	add.s32 	%r53, %r44, %r3;
	add.s32 	%r52, %r49, %r2;
	neg.s32 	%r51, %r19;
$L__BB2_12:
	.pragma "nounroll";
	mul.wide.s32 	%rd19, %r53, 4;
	add.s64 	%rd20, %rd1, %rd19;
	mul.wide.s32 	%rd21, %r52, 4;
	add.s64 	%rd22, %rd2, %rd21;
	ld.global.f32 	%f29, [%rd22];
	st.global.f32 	[%rd20], %f29;
	add.s32 	%r53, %r53, 1;
	add.s32 	%r52, %r52, 1;
	add.s32 	%r51, %r51, 1;
	setp.ne.s32 	%p11, %r51, 0;
	@%p11 bra 	$L__BB2_12;
$L__BB2_13:
	ret;

}


// ===== COMPILED SASS (sm_100) =====

	.target	sm_100

	.elftype	@"ET_EXEC"


//--------------------- .note.nv.tkinfo           --------------------------
	.section	.note.nv.tkinfo,"",@"SHT_NOTE"
	.sectionflags	@"SHF_NOTE_NV_TKINFO"
	.tkinfo
        /*0018*/ 	.word	0x00000002
        /*0030*/ 	.string	""
        /*0030*/ 	.string	"ptxas"
        /*0030*/ 	.string	"Cuda compilation tools, release 13.0, V13.0.88"
        /*0030*/ 	.string	"Build cuda_13.0.r13.0/compiler.36424714_0"
        /*0030*/ 	.string	"-arch sm_100 -m 64 "



//--------------------- .note.nv.cuinfo           --------------------------
	.section	.note.nv.cuinfo,"",@"SHT_NOTE"
	.sectionflags	@"SHF_NOTE_NV_CUINFO"
        /*0018*/ 	.short	0x0002
        /*001a*/ 	.short	0x0064
        /*001c*/ 	.short	0x0082
	.zero		2


//--------------------- .nv.info                  --------------------------
	.section	.nv.info,"",@"SHT_CUDA_INFO"
	.align	4


	//----- nvinfo : EIATTR_REGCOUNT
	.align		4
        /*0000*/ 	.byte	0x04, 0x2f
        /*0002*/ 	.short	(.L_1 - .L_0)
	.align		4
.L_0:
        /*0004*/ 	.word	index@(_Z10flash_attnPfS_S_S_S_S_iiiiiiif)
        /*0008*/ 	.word	0x00000028


	//----- nvinfo : EIATTR_FRAME_SIZE
	.align		4
.L_1:
        /*000c*/ 	.byte	0x04, 0x11
        /*000e*/ 	.short	(.L_3 - .L_2)
	.align		4
.L_2:
        /*0010*/ 	.word	index@($__internal_0_$__cuda_sm3x_div_rn_noftz_f32_slowpath)
        /*0014*/ 	.word	0x00000000


	//----- nvinfo : EIATTR_FRAME_SIZE
	.align		4
.L_3:
        /*0018*/ 	.byte	0x04, 0x11
        /*001a*/ 	.short	(.L_5 - .L_4)
	.align		4
.L_4:
        /*001c*/ 	.word	index@(_Z10flash_attnPfS_S_S_S_S_iiiiiiif)
        /*0020*/ 	.word	0x00000000


	//----- nvinfo : EIATTR_REGCOUNT
	.align		4
.L_5:
        /*0024*/ 	.byte	0x04, 0x2f
        /*0026*/ 	.short	(.L_7 - .L_6)
	.align		4
.L_6:
        /*0028*/ 	.word	index@(_Z11reshape_qkvPKfPfiiii)
        /*002c*/ 	.word	0x0000001c


	//----- nvinfo : EIATTR_FRAME_SIZE
	.align		4
.L_7:
        /*0030*/ 	.byte	0x04, 0x11
        /*0032*/ 	.short	(.L_9 - .L_8)
	.align		4
.L_8:
        /*0034*/ 	.word	index@(_Z11reshape_qkvPKfPfiiii)
        /*0038*/ 	.word	0x00000000


	//----- nvinfo : EIATTR_REGCOUNT
	.align		4
.L_9:
        /*003c*/ 	.byte	0x04, 0x2f
        /*003e*/ 	.short	(.L_11 - .L_10)
	.align		4
.L_10:
        /*0040*/ 	.word	index@(_Z15reverse_reshapePKfPfiiii)
        /*0044*/ 	.word	0x0000001c


	//----- nvinfo : EIATTR_FRAME_SIZE
	.align		4
.L_11:
        /*0048*/ 	.byte	0x04, 0x11
        /*004a*/ 	.short	(.L_13 - .L_12)
	.align		4
.L_12:
        /*004c*/ 	.word	index@(_Z15reverse_reshapePKfPfiiii)
        /*0050*/ 	.word	0x00000000


	//----- nvinfo : EIATTR_MIN_STACK_SIZE
	.align		4
.L_13:
        /*0054*/ 	.byte	0x04, 0x12
        /*0056*/ 	.short	(.L_15 - .L_14)
	.align		4
.L_14:
        /*0058*/ 	.word	index@(_Z15reverse_reshapePKfPfiiii)
        /*005c*/ 	.word	0x00000000


	//----- nvinfo : EIATTR_MIN_STACK_SIZE
	.align		4
.L_15:
        /*0060*/ 	.byte	0x04, 0x12
        /*0062*/ 	.short	(.L_17 - .L_16)
	.align		4
.L_16:
        /*0064*/ 	.word	index@(_Z11reshape_qkvPKfPfiiii)
        /*0068*/ 	.word	0x00000000


	//----- nvinfo : EIATTR_MIN_STACK_SIZE
	.align		4
.L_17:
        /*006c*/ 	.byte	0x04, 0x12
        /*006e*/ 	.short	(.L_19 - .L_18)
	.align		4
.L_18:
        /*0070*/ 	.word	index@(_Z10flash_attnPfS_S_S_S_S_iiiiiiif)
        /*0074*/ 	.word	0x00000000
.L_19:


//--------------------- .nv.compat                --------------------------
	.section	.nv.compat,"",@"SHT_CUDA_COMPAT_INFO"
	.align	4
        /*0000*/ 	.byte	0x02, 0x09, 0x00, 0x00, 0x02, 0x02, 0x01, 0x00, 0x02, 0x05, 0x05, 0x00, 0x03, 0x07, 0x01, 0x01
        /*0010*/ 	.byte	0x02, 0x03, 0x00, 0x00, 0x02, 0x06, 0x01, 0x00, 0x04, 0x0b, 0x08, 0x00, 0x01, 0x00, 0x00, 0x00
        /*0020*/ 	.byte	0x00, 0x00, 0x00, 0x00


//--------------------- .nv.info._Z15reverse_reshapePKfPfiiii --------------------------
	.section	.nv.info._Z15reverse_reshapePKfPfiiii,"",@"SHT_CUDA_INFO"
	.sectionflags	@""
	.align	4


	//----- nvinfo : EIATTR_CUDA_API_VERSION
	.align		4
        /*0000*/ 	.byte	0x04, 0x37
        /*0002*/ 	.short	(.L_21 - .L_20)
.L_20:
        /*0004*/ 	.word	0x00000082


	//----- nvinfo : EIATTR_KPARAM_INFO
	.align		4
.L_21:
        /*0008*/ 	.byte	0x04, 0x17
        /*000a*/ 	.short	(.L_23 - .L_22)
.L_22:
        /*000c*/ 	.word	0x00000000
        /*0010*/ 	.short	0x0005
        /*0012*/ 	.short	0x001c
        /*0014*/ 	.byte	0x00, 0xf0, 0x11, 0x00


	//----- nvinfo : EIATTR_KPARAM_INFO
	.align		4
.L_23:
        /*0018*/ 	.byte	0x04, 0x17
        /*001a*/ 	.short	(.L_25 - .L_24)
.L_24:
        /*001c*/ 	.word	0x00000000
        /*0020*/ 	.short	0x0004
        /*0022*/ 	.short	0x0018
        /*0024*/ 	.byte	0x00, 0xf0, 0x11, 0x00


	//----- nvinfo : EIATTR_KPARAM_INFO
	.align		4
.L_25:
        /*0028*/ 	.byte	0x04, 0x17
        /*002a*/ 	.short	(.L_27 - .L_26)
.L_26:
        /*002c*/ 	.word	0x00000000
        /*0030*/ 	.short	0x0003
        /*0032*/ 	.short	0x0014
        /*0034*/ 	.byte	0x00, 0xf0, 0x11, 0x00


	//----- nvinfo : EIATTR_KPARAM_INFO
	.align		4
.L_27:
        /*0038*/ 	.byte	0x04, 0x17
        /*003a*/ 	.short	(.L_29 - .L_28)
.L_28:
        /*003c*/ 	.word	0x00000000
        /*0040*/ 	.short	0x0002
        /*0042*/ 	.short	0x0010
        /*0044*/ 	.byte	0x00, 0xf0, 0x11, 0x00


	//----- nvinfo : EIATTR_KPARAM_INFO
	.align		4
.L_29:
        /*0048*/ 	.byte	0x04, 0x17
        /*004a*/ 	.short	(.L_31 - .L_30)
.L_30:
        /*004c*/ 	.word	0x00000000
        /*0050*/ 	.short	0x0001
        /*0052*/ 	.short	0x0008
        /*0054*/ 	.byte	0x00, 0xf5, 0x21, 0x00


	//----- nvinfo : EIATTR_KPARAM_INFO
	.align		4
.L_31:
        /*0058*/ 	.byte	0x04, 0x17
        /*005a*/ 	.short	(.L_33 - .L_32)
.L_32:
        /*005c*/ 	.word	0x00000000
        /*0060*/ 	.short	0x0000
        /*0062*/ 	.short	0x0000
        /*0064*/ 	.byte	0x00, 0xf5, 0x21, 0x00


	//----- nvinfo : EIATTR_SPARSE_MMA_MASK
	.align		4
.L_33:
        /*0068*/ 	.byte	0x03, 0x50
        /*006a*/ 	.short	0x0000


	//----- nvinfo : EIATTR_MAXREG_COUNT
	.align		4
        /*006c*/ 	.byte	0x03, 0x1b
        /*006e*/ 	.short	0x00ff


	//----- nvinfo : EIATTR_MERCURY_ISA_VERSION
	.align		4
        /*0070*/ 	.byte	0x03, 0x5f
        /*0072*/ 	.short	0x0101


	//----- nvinfo : EIATTR_VRC_CTA_INIT_COUNT
	.align		4
        /*0074*/ 	.byte	0x02, 0x4a
	.zero		1
	.zero		1


	//----- nvinfo : EIATTR_EXIT_INSTR_OFFSETS
	.align		4
        /*0078*/ 	.byte	0x04, 0x1c
        /*007a*/ 	.short	(.L_35 - .L_34)


	//   ....[0]....
.L_34:
        /*007c*/ 	.word	0x00000090


	//   ....[1]....
        /*0080*/ 	.word	0x000004a0


	//   ....[2]....
        /*0084*/ 	.word	0x00000660


	//   ....[3]....
        /*0088*/ 	.word	0x000007a0


	//   ....[4]....
        /*008c*/ 	.word	0x000008a0


	//----- nvinfo : EIATTR_CBANK_PARAM_SIZE
	.align		4
.L_35:
        /*0090*/ 	.byte	0x03, 0x19
        /*0092*/ 	.short	0x0020


	//----- nvinfo : EIATTR_PARAM_CBANK
	.align		4
        /*0094*/ 	.byte	0x04, 0x0a
        /*0096*/ 	.short	(.L_37 - .L_36)
	.align		4
.L_36:
        /*0098*/ 	.word	index@(.nv.constant0._Z15reverse_reshapePKfPfiiii)
        /*009c*/ 	.short	0x0380
        /*009e*/ 	.short	0x0020


	//----- nvinfo : EIATTR_SW_WAR
	.align		4
.L_37:
        /*00a0*/ 	.byte	0x04, 0x36
        /*00a2*/ 	.short	(.L_39 - .L_38)
.L_38:
        /*00a4*/ 	.word	0x00000008
.L_39:


//--------------------- .nv.info._Z11reshape_qkvPKfPfiiii --------------------------
	.section	.nv.info._Z11reshape_qkvPKfPfiiii,"",@"SHT_CUDA_INFO"
	.sectionflags	@""
	.align	4


	//----- nvinfo : EIATTR_CUDA_API_VERSION
	.align		4
        /*0000*/ 	.byte	0x04, 0x37
        /*0002*/ 	.short	(.L_41 - .L_40)
.L_40:
        /*0004*/ 	.word	0x00000082


	//----- nvinfo : EIATTR_KPARAM_INFO
	.align		4
.L_41:
        /*0008*/ 	.byte	0x04, 0x17
        /*000a*/ 	.short	(.L_43 - .L_42)
.L_42:
        /*000c*/ 	.word	0x00000000
        /*0010*/ 	.short	0x0005
        /*0012*/ 	.short	0x001c
        /*0014*/ 	.byte	0x00, 0xf0, 0x11, 0x00


	//----- nvinfo : EIATTR_KPARAM_INFO
	.align		4
.L_43:
        /*0018*/ 	.byte	0x04, 0x17
        /*001a*/ 	.short	(.L_45 - .L_44)
.L_44:
        /*001c*/ 	.word	0x00000000
        /*0020*/ 	.short	0x0004
        /*0022*/ 	.short	0x0018
        /*0024*/ 	.byte	0x00, 0xf0, 0x11, 0x00


	//----- nvinfo : EIATTR_KPARAM_INFO
	.align		4
.L_45:
        /*0028*/ 	.byte	0x04, 0x17
        /*002a*/ 	.short	(.L_47 - .L_46)
.L_46:
        /*002c*/ 	.word	0x00000000
        /*0030*/ 	.short	0x0003
        /*0032*/ 	.short	0x0014
        /*0034*/ 	.byte	0x00, 0xf0, 0x11, 0x00


	//----- nvinfo : EIATTR_KPARAM_INFO
	.align		4
.L_47:
        /*0038*/ 	.byte	0x04, 0x17
        /*003a*/ 	.short	(.L_49 - .L_48)
.L_48:
        /*003c*/ 	.word	0x00000000
        /*0040*/ 	.short	0x0002
        /*0042*/ 	.short	0x0010
        /*0044*/ 	.byte	0x00, 0xf0, 0x11, 0x00


	//----- nvinfo : EIATTR_KPARAM_INFO
	.align		4
.L_49:
        /*0048*/ 	.byte	0x04, 0x17
        /*004a*/ 	.short	(.L_51 - .L_50)
.L_50:
        /*004c*/ 	.word	0x00000000
        /*0050*/ 	.short	0x0001
        /*0052*/ 	.short	0x0008
        /*0054*/ 	.byte	0x00, 0xf5, 0x21, 0x00


	//----- nvinfo : EIATTR_KPARAM_INFO
	.align		4
.L_51:
        /*0058*/ 	.byte	0x04, 0x17
        /*005a*/ 	.short	(.L_53 - .L_52)
.L_52:
        /*005c*/ 	.word	0x00000000
        /*0060*/ 	.short	0x0000
        /*0062*/ 	.short	0x0000
        /*0064*/ 	.byte	0x00, 0xf5, 0x21, 0x00


	//----- nvinfo : EIATTR_SPARSE_MMA_MASK
	.align		4
.L_53:
        /*0068*/ 	.byte	0x03, 0x50
        /*006a*/ 	.short	0x0000


	//----- nvinfo : EIATTR_MAXREG_COUNT
	.align		4
        /*006c*/ 	.byte	0x03, 0x1b
        /*006e*/ 	.short	0x00ff


	//----- nvinfo : EIATTR_MERCURY_ISA_VERSION
	.align		4
        /*0070*/ 	.byte	0x03, 0x5f
        /*0072*/ 	.short	0x0101


	//----- nvinfo : EIATTR_VRC_CTA_INIT_COUNT
	.align		4
        /*0074*/ 	.byte	0x02, 0x4a
	.zero		1
	.zero		1


	//----- nvinfo : EIATTR_EXIT_INSTR_OFFSETS
	.align		4
        /*0078*/ 	.byte	0x04, 0x1c
        /*007a*/ 	.short	(.L_55 - .L_54)


	//   ....[0]....
.L_54:
        /*007c*/ 	.word	0x00000090


	//   ....[1]....
        /*0080*/ 	.word	0x000004a0


	//   ....[2]....
        /*0084*/ 	.word	0x00000660


	//   ....[3]....
        /*0088*/ 	.word	0x000007a0


	//   ....[4]....
        /*008c*/ 	.word	0x000008a0


	//----- nvinfo : EIATTR_CBANK_PARAM_SIZE
	.align		4
.L_55:
        /*0090*/ 	.byte	0x03, 0x19
        /*0092*/ 	.short	0x0020


	//----- nvinfo : EIATTR_PARAM_CBANK
	.align		4
        /*0094*/ 	.byte	0x04, 0x0a
        /*0096*/ 	.short	(.L_57 - .L_56)
	.align		4
.L_56:
        /*0098*/ 	.word	index@(.nv.constant0._Z11reshape_qkvPKfPfiiii)
        /*009c*/ 	.short	0x0380
        /*009e*/ 	.short	0x0020


	//----- nvinfo : EIATTR_SW_WAR
	.align		4
.L_57:
        /*00a0*/ 	.byte	0x04, 0x36
        /*00a2*/ 	.short	(.L_59 - .L_58)
.L_58:
        /*00a4*/ 	.word	0x00000008
.L_59:


//--------------------- .nv.info._Z10flash_attnPfS_S_S_S_S_iiiiiiif --------------------------
	.section	.nv.info._Z10flash_attnPfS_S_S_S_S_iiiiiiif,"",@"SHT_CUDA_INFO"
	.sectionflags	@""
	.align	4


	//----- nvinfo : EIATTR_CUDA_API_VERSION
	.align		4
        /*0000*/ 	.byte	0x04, 0x37
        /*0002*/ 	.short	(.L_61 - .L_60)
.L_60:
        /*0004*/ 	.word	0x00000082


	//----- nvinfo : EIATTR_KPARAM_INFO
	.align		4
.L_61:
        /*0008*/ 	.byte	0x04, 0x17
        /*000a*/ 	.short	(.L_63 - .L_62)
.L_62:
        /*000c*/ 	.word	0x00000000
        /*0010*/ 	.short	0x000d
        /*0012*/ 	.short	0x004c
        /*0014*/ 	.byte	0x00, 0xf0, 0x11, 0x00


	//----- nvinfo : EIATTR_KPARAM_INFO
	.align		4
.L_63:
        /*0018*/ 	.byte	0x04, 0x17
        /*001a*/ 	.short	(.L_65 - .L_64)
.L_64:
        /*001c*/ 	.word	0x00000000
        /*0020*/ 	.short	0x000c
        /*0022*/ 	.short	0x0048
        /*0024*/ 	.byte	0x00, 0xf0, 0x11, 0x00


	//----- nvinfo : EIATTR_KPARAM_INFO
	.align		4
.L_65:
        /*0028*/ 	.byte	0x04, 0x17
        /*002a*/ 	.short	(.L_67 - .L_66)
.L_66:
        /*002c*/ 	.word	0x00000000
        /*0030*/ 	.short	0x000b
        /*0032*/ 	.short	0x0044
        /*0034*/ 	.byte	0x00, 0xf0, 0x11, 0x00


	//----- nvinfo : EIATTR_KPARAM_INFO
	.align		4
.L_67:
        /*0038*/ 	.byte	0x04, 0x17
        /*003a*/ 	.short	(.L_69 - .L_68)
.L_68:
        /*003c*/ 	.word	0x00000000
        /*0040*/ 	.short	0x000a
        /*0042*/ 	.short	0x0040
        /*0044*/ 	.byte	0x00, 0xf0, 0x11, 0x00


	//----- nvinfo : EIATTR_KPARAM_INFO
	.align		4
.L_69:
        /*0048*/ 	.byte	0x04, 0x17
        /*004a*/ 	.short	(.L_71 - .L_70)
.L_70:
        /*004c*/ 	.word	0x00000000
        /*0050*/ 	.short	0x0009
        /*0052*/ 	.short	0x003c
        /*0054*/ 	.byte	0x00, 0xf0, 0x11, 0x00


	//----- nvinfo : EIATTR_KPARAM_INFO
	.align		4
.L_71:
        /*0058*/ 	.byte	0x04, 0x17
        /*005a*/ 	.short	(.L_73 - .L_72)
.L_72:
        /*005c*/ 	.word	0x00000000
        /*0060*/ 	.short	0x0008
        /*0062*/ 	.short	0x0038
        /*0064*/ 	.byte	0x00, 0xf0, 0x11, 0x00


	//----- nvinfo : EIATTR_KPARAM_INFO
	.align		4
.L_73:
        /*0068*/ 	.byte	0x04, 0x17
        /*006a*/ 	.short	(.L_75 - .L_74)
.L_74:
        /*006c*/ 	.word	0x00000000
        /*0070*/ 	.short	0x0007
        /*0072*/ 	.short	0x0034
        /*0074*/ 	.byte	0x00, 0xf0, 0x11, 0x00


	//----- nvinfo : EIATTR_KPARAM_INFO
	.align		4
.L_75:
        /*0078*/ 	.byte	0x04, 0x17
        /*007a*/ 	.short	(.L_77 - .L_76)
.L_76:
        /*007c*/ 	.word	0x00000000
        /*0080*/ 	.short	0x0006
        /*0082*/ 	.short	0x0030
        /*0084*/ 	.byte	0x00, 0xf0, 0x11, 0x00


	//----- nvinfo : EIATTR_KPARAM_INFO
	.align		4
.L_77:
        /*0088*/ 	.byte	0x04, 0x17
        /*008a*/ 	.short	(.L_79 - .L_78)
.L_78:
        /*008c*/ 	.word	0x00000000
        /*0090*/ 	.short	0x0005
        /*0092*/ 	.short	0x0028
        /*0094*/ 	.byte	0x00, 0xf5, 0x21, 0x00


	//----- nvinfo : EIATTR_KPARAM_INFO
	.align		4
.L_79:
        /*0098*/ 	.byte	0x04, 0x17
        /*009a*/ 	.short	(.L_81 - .L_80)
.L_80:
        /*009c*/ 	.word	0x00000000
        /*00a0*/ 	.short	0x0004
        /*00a2*/ 	.short	0x0020
        /*00a4*/ 	.byte	0x00, 0xf5, 0x21, 0x00


	//----- nvinfo : EIATTR_KPARAM_INFO
	.align		4
.L_81:
        /*00a8*/ 	.byte	0x04, 0x17
        /*00aa*/ 	.short	(.L_83 - .L_82)
.L_82:
        /*00ac*/ 	.word	0x00000000
        /*00b0*/ 	.short	0x0003
        /*00b2*/ 	.short	0x0018
        /*00b4*/ 	.byte	0x00, 0xf5, 0x21, 0x00


	//----- nvinfo : EIATTR_KPARAM_INFO
	.align		4
.L_83:
        /*00b8*/ 	.byte	0x04, 0x17
        /*00ba*/ 	.short	(.L_85 - .L_84)
.L_84:
        /*00bc*/ 	.word	0x00000000
        /*00c0*/ 	.short	0x0002
        /*00c2*/ 	.short	0x0010
        /*00c4*/ 	.byte	0x00, 0xf5, 0x21, 0x00


	//----- nvinfo : EIATTR_KPARAM_INFO
	.align		4
.L_85:
        /*00c8*/ 	.byte	0x04, 0x17
        /*00ca*/ 	.short	(.L_87 - .L_86)
.L_86:
        /*00cc*/ 	.word	0x00000000
        /*00d0*/ 	.short	0x0001
        /*00d2*/ 	.short	0x0008
        /*00d4*/ 	.byte	0x00, 0xf5, 0x21, 0x00


	//----- nvinfo : EIATTR_KPARAM_INFO
	.align		4
.L_87:
        /*00d8*/ 	.byte	0x04, 0x17
        /*00da*/ 	.short	(.L_89 - .L_88)
.L_88:
        /*00dc*/ 	.word	0x00000000
        /*00e0*/ 	.short	0x0000
        /*00e2*/ 	.short	0x0000
        /*00e4*/ 	.byte	0x00, 0xf5, 0x21, 0x00


	//----- nvinfo : EIATTR_SPARSE_MMA_MASK
	.align		4
.L_89:
        /*00e8*/ 	.byte	0x03, 0x50
        /*00ea*/ 	.short	0x0000


	//----- nvinfo : EIATTR_MAXREG_COUNT
	.align		4
        /*00ec*/ 	.byte	0x03, 0x1b
        /*00ee*/ 	.short	0x00ff


	//----- nvinfo : EIATTR_NUM_BARRIERS
	.align		4
        /*00f0*/ 	.byte	0x02, 0x4c
        /*00f2*/ 	.byte	0x01
	.zero		1


	//----- nvinfo : EIATTR_MERCURY_ISA_VERSION
	.align		4
        /*00f4*/ 	.byte	0x03, 0x5f
        /*00f6*/ 	.short	0x0101


	//----- nvinfo : EIATTR_VRC_CTA_INIT_COUNT
	.align		4
        /*00f8*/ 	.byte	0x02, 0x4a
	.zero		1
	.zero		1


	//----- nvinfo : EIATTR_EXIT_INSTR_OFFSETS
	.align		4
        /*00fc*/ 	.byte	0x04, 0x1c
        /*00fe*/ 	.short	(.L_91 - .L_90)


	//   ....[0]....
.L_90:
        /*0100*/ 	.word	0x00000030


	//   ....[1]....
        /*0104*/ 	.word	0x00003490


	//----- nvinfo : EIATTR_CRS_STACK_SIZE
	.align		4
.L_91:
        /*0108*/ 	.byte	0x04, 0x1e
        /*010a*/ 	.short	(.L_93 - .L_92)
.L_92:
        /*010c*/ 	.word	0x00000000


	//----- nvinfo : EIATTR_CBANK_PARAM_SIZE
	.align		4
.L_93:
        /*0110*/ 	.byte	0x03, 0x19
        /*0112*/ 	.short	0x0050


	//----- nvinfo : EIATTR_PARAM_CBANK
	.align		4
        /*0114*/ 	.byte	0x04, 0x0a
        /*0116*/ 	.short	(.L_95 - .L_94)
	.align		4
.L_94:
        /*0118*/ 	.word	index@(.nv.constant0._Z10flash_attnPfS_S_S_S_S_iiiiiiif)
        /*011c*/ 	.short	0x0380
        /*011e*/ 	.short	0x0050


	//----- nvinfo : EIATTR_SW_WAR
	.align		4
.L_95:
        /*0120*/ 	.byte	0x04, 0x36
        /*0122*/ 	.short	(.L_97 - .L_96)
.L_96:
        /*0124*/ 	.word	0x00000008
.L_97:


//--------------------- .nv.callgraph             --------------------------
	.section	.nv.callgraph,"",@"SHT_CUDA_CALLGRAPH"
	.align	4
	.sectionentsize	8
	.align		4
        /*0000*/ 	.word	0x00000000
	.align		4
        /*0004*/ 	.word	0xffffffff
	.align		4
        /*0008*/ 	.word	0x00000000
	.align		4
        /*000c*/ 	.word	0xfffffffe
	.align		4
        /*0010*/ 	.word	0x00000000
	.align		4
        /*0014*/ 	.word	0xfffffffd
	.align		4
        /*0018*/ 	.word	0x00000000
	.align		4
        /*001c*/ 	.word	0xfffffffc


//--------------------- .text._Z15reverse_reshapePKfPfiiii --------------------------
	.section	.text._Z15reverse_reshapePKfPfiiii,"ax",@progbits
	.align	128
        .global         _Z15reverse_reshapePKfPfiiii
        .type           _Z15reverse_reshapePKfPfiiii,@function
        .size           _Z15reverse_reshapePKfPfiiii,(.L_x_74 - _Z15reverse_reshapePKfPfiiii)
        .other          _Z15reverse_reshapePKfPfiiii,@"STO_CUDA_ENTRY STV_DEFAULT"
_Z15reverse_reshapePKfPfiiii:
.text._Z15reverse_reshapePKfPfiiii:
[----:B------:R-:W-:Y:S01]  /*0000*/  LDC R1, c[0x0][0x37c] ;  /* 0x0000df00ff017b82 */ /* 0x000fe20000000800 */
[----:B------:R-:W0:Y:S07]  /*0010*/  S2R R3, SR_TID.X ;  /* 0x0000000000037919 */ /* 0x000e2e0000002100 */
[----:B------:R-:W0:Y:S01]  /*0020*/  S2UR UR4, SR_CTAID.X ;  /* 0x00000000000479c3 */ /* 0x000e220000002500 */
[----:B------:R-:W1:Y:S07]  /*0030*/  LDCU UR5, c[0x0][0x390] ;  /* 0x00007200ff0577ac */ /* 0x000e6e0008000800 */
[----:B------:R-:W0:Y:S08]  /*0040*/  LDC R2, c[0x0][0x360] ;  /* 0x0000d800ff027b82 */ /* 0x000e300000000800 */
[----:B------:R-:W2:Y:S01]  /*0050*/  LDC R0, c[0x0][0x39c] ;  /* 0x0000e700ff007b82 */ /* 0x000ea20000000800 */
[----:B0-----:R-:W-:Y:S01]  /*0060*/  IMAD R2, R2, UR4, R3 ;  /* 0x0000000402027c24 */ /* 0x001fe2000f8e0203 */
[----:B--2---:R-:W-:-:S04]  /*0070*/  ISETP.GE.AND P0, PT, R0, 0x1, PT ;  /* 0x000000010000780c */ /* 0x004fc80003f06270 */
[----:B-1----:R-:W-:-:S13]  /*0080*/  ISETP.GE.OR P0, PT, R2, UR5, !P0 ;  /* 0x0000000502007c0c */ /* 0x002fda000c706670 */
[----:B------:R-:W-:Y:S05]  /*0090*/  @P0 EXIT ;  /* 0x000000000000094d */ /* 0x000fea0003800000 */
[----:B------:R-:W0:Y:S01]  /*00a0*/  S2R R3, SR_CTAID.Y ;  /* 0x0000000000037919 */ /* 0x000e220000002600 */
[----:B------:R-:W1:Y:S01]  /*00b0*/  LDCU UR4, c[0x0][0x394] ;  /* 0x00007280ff0477ac */ /* 0x000e620008000800 */
[C---:B------:R-:W-:Y:S01]  /*00c0*/  ISETP.GE.U32.AND P1, PT, R0.reuse, 0x10, PT ;  /* 0x000000100000780c */ /* 0x040fe20003f26070 */
[----:B------:R-:W-:Y:S01]  /*00d0*/  HFMA2 R5, -RZ, RZ, 0, 0 ;  /* 0x00000000ff057431 */ /* 0x000fe200000001ff */
[----:B------:R-:W-:Y:S01]  /*00e0*/  LOP3.LUT R14, R0, 0xf, RZ, 0xc0, !PT ;  /* 0x0000000f000e7812 */ /* 0x000fe200078ec0ff */
[----:B------:R-:W2:Y:S03]  /*00f0*/  LDCU.64 UR12, c[0x0][0x358] ;  /* 0x00006b00ff0c77ac */ /* 0x000ea60008000a00 */
[----:B------:R-:W-:Y:S01]  /*0100*/  ISETP.NE.AND P0, PT, R14, RZ, PT ;  /* 0x000000ff0e00720c */ /* 0x000fe20003f05270 */
[----:B0-----:R-:W-:Y:S02]  /*0110*/  IMAD R7, R3, UR5, R2 ;  /* 0x0000000503077c24 */ /* 0x001fe4000f8e0202 */
[----:B-1----:R-:W-:-:S02]  /*0120*/  IMAD R2, R2, UR4, RZ ;  /* 0x0000000402027c24 */ /* 0x002fc4000f8e02ff */
[-C--:B------:R-:W-:Y:S02]  /*0130*/  IMAD R4, R7, R0.reuse, RZ ;  /* 0x0000000007047224 */ /* 0x080fe400078e02ff */
[----:B------:R-:W-:Y:S01]  /*0140*/  IMAD R6, R3, R0, R2 ;  /* 0x0000000003067224 */ /* 0x000fe200078e0202 */
[----:B--2---:R-:W-:Y:S06]  /*0150*/  @!P1 BRA `(.L_x_0) ;  /* 0x0000000000d09947 */ /* 0x004fec0003800000 */
[----:B------:R-:W0:Y:S01]  /*0160*/  LDCU.128 UR8, c[0x0][0x380] ;  /* 0x00007000ff0877ac */ /* 0x000e220008000c00 */
[----:B------:R-:W-:Y:S01]  /*0170*/  LOP3.LUT R5, R0, 0x7ffffff0, RZ, 0xc0, !PT ;  /* 0x7ffffff000057812 */ /* 0x000fe200078ec0ff */
[----:B------:R-:W-:Y:S01]  /*0180*/  IMAD.MOV.U32 R7, RZ, RZ, R4 ;  /* 0x000000ffff077224 */ /* 0x000fe200078e0004 */
[----:B------:R-:W-:Y:S02]  /*0190*/  MOV R12, R6 ;  /* 0x00000006000c7202 */ /* 0x000fe40000000f00 */
[----:B------:R-:W-:Y:S01]  /*01a0*/  IADD3 R13, PT, PT, -R5, RZ, RZ ;  /* 0x000000ff050d7210 */ /* 0x000fe20007ffe1ff */
[----:B0-----:R-:W-:Y:S02]  /*01b0*/  UIADD3 UR6, UP0, UPT, UR8, 0x20, URZ ;  /* 0x0000002008067890 */ /* 0x001fe4000ff1e0ff */
[----:B------:R-:W-:Y:S02]  /*01c0*/  UIADD3 UR4, UP1, UPT, UR10, 0x20, URZ ;  /* 0x000000200a047890 */ /* 0x000fe4000ff3e0ff */
[----:B------:R-:W-:-:S02]  /*01d0*/  UIADD3.X UR7, UPT, UPT, URZ, UR9, URZ, UP0, !UPT ;  /* 0x00000009ff077290 */ /* 0x000fc400087fe4ff */
[----:B------:R-:W-:-:S12]  /*01e0*/  UIADD3.X UR5, UPT, UPT, URZ, UR11, URZ, UP1, !UPT ;  /* 0x0000000bff057290 */ /* 0x000fd80008ffe4ff */
.L_x_1:
[----:B------:R-:W-:Y:S01]  /*01f0*/  MOV R9, UR7 ;  /* 0x0000000700097c02 */ /* 0x000fe20008000f00 */
[----:B------:R-:W-:-:S04]  /*0200*/  IMAD.U32 R8, RZ, RZ, UR6 ;  /* 0x00000006ff087e24 */ /* 0x000fc8000f8e00ff */
[----:B------:R-:W-:-:S05]  /*0210*/  IMAD.WIDE R8, R7, 0x4, R8 ;  /* 0x0000000407087825 */ /* 0x000fca00078e0208 */
[----:B----4-:R-:W2:Y:S01]  /*0220*/  LDG.E R15, desc[UR12][R8.64+-0x20] ;  /* 0xffffe00c080f7981 */ /* 0x010ea2000c1e1900 */
[----:B------:R-:W-:Y:S01]  /*0230*/  MOV R11, UR5 ;  /* 0x00000005000b7c02 */ /* 0x000fe20008000f00 */
[----:B------:R-:W-:-:S04]  /*0240*/  IMAD.U32 R10, RZ, RZ, UR4 ;  /* 0x00000004ff0a7e24 */ /* 0x000fc8000f8e00ff */
[----:B------:R-:W-:-:S05]  /*0250*/  IMAD.WIDE R10, R12, 0x4, R10 ;  /* 0x000000040c0a7825 */ /* 0x000fca00078e020a */
[----:B--2---:R0:W-:Y:S04]  /*0260*/  STG.E desc[UR12][R10.64+-0x20], R15 ;  /* 0xffffe00f0a007986 */ /* 0x0041e8000c10190c */
[----:B------:R-:W2:Y:S04]  /*0270*/  LDG.E R17, desc[UR12][R8.64+-0x1c] ;  /* 0xffffe40c08117981 */ /* 0x000ea8000c1e1900 */
[----:B--2---:R1:W-:Y:S04]  /*0280*/  STG.E desc[UR12][R10.64+-0x1c], R17 ;  /* 0xffffe4110a007986 */ /* 0x0043e8000c10190c */
[----:B------:R-:W2:Y:S04]  /*0290*/  LDG.E R19, desc[UR12][R8.64+-0x18] ;  /* 0xffffe80c08137981 */ /* 0x000ea8000c1e1900 */
[----:B--2---:R2:W-:Y:S04]  /*02a0*/  STG.E desc[UR12][R10.64+-0x18], R19 ;  /* 0xffffe8130a007986 */ /* 0x0045e8000c10190c */
[----:B------:R-:W3:Y:S04]  /*02b0*/  LDG.E R21, desc[UR12][R8.64+-0x14] ;  /* 0xffffec0c08157981 */ /* 0x000ee8000c1e1900 */
[----:B---3--:R3:W-:Y:S04]  /*02c0*/  STG.E desc[UR12][R10.64+-0x14], R21 ;  /* 0xffffec150a007986 */ /* 0x0087e8000c10190c */
[----:B------:R-:W4:Y:S04]  /*02d0*/  LDG.E R23, desc[UR12][R8.64+-0x10] ;  /* 0xfffff00c08177981 */ /* 0x000f28000c1e1900 */
[----:B----4-:R4:W-:Y:S04]  /*02e0*/  STG.E desc[UR12][R10.64+-0x10], R23 ;  /* 0xfffff0170a007986 */ /* 0x0109e8000c10190c */
[----:B------:R-:W5:Y:S04]  /*02f0*/  LDG.E R25, desc[UR12][R8.64+-0xc] ;  /* 0xfffff40c08197981 */ /* 0x000f68000c1e1900 */
[----:B-----5:R5:W-:Y:S04]  /*0300*/  STG.E desc[UR12][R10.64+-0xc], R25 ;  /* 0xfffff4190a007986 */ /* 0x020be8000c10190c */
[----:B0-----:R-:W2:Y:S04]  /*0310*/  LDG.E R15, desc[UR12][R8.64+-0x8] ;  /* 0xfffff80c080f7981 */ /* 0x001ea8000c1e1900 */
[----:B--2---:R0:W-:Y:S04]  /*0320*/  STG.E desc[UR12][R10.64+-0x8], R15 ;  /* 0xfffff80f0a007986 */ /* 0x0041e8000c10190c */
[----:B-1----:R-:W2:Y:S04]  /*0330*/  LDG.E R17, desc[UR12][R8.64+-0x4] ;  /* 0xfffffc0c08117981 */ /* 0x002ea8000c1e1900 */
[----:B--2---:R1:W-:Y:S04]  /*0340*/  STG.E desc[UR12][R10.64+-0x4], R17 ;  /* 0xfffffc110a007986 */ /* 0x0043e8000c10190c */
[----:B------:R-:W2:Y:S04]  /*0350*/  LDG.E R19, desc[UR12][R8.64] ;  /* 0x0000000c08137981 */ /* 0x000ea8000c1e1900 */
[----:B--2---:R2:W-:Y:S04]  /*0360*/  STG.E desc[UR12][R10.64], R19 ;  /* 0x000000130a007986 */ /* 0x0045e8000c10190c */
[----:B---3--:R-:W3:Y:S04]  /*0370*/  LDG.E R21, desc[UR12][R8.64+0x4] ;  /* 0x0000040c08157981 */ /* 0x008ee8000c1e1900 */
[----:B---3--:R3:W-:Y:S04]  /*0380*/  STG.E desc[UR12][R10.64+0x4], R21 ;  /* 0x000004150a007986 */ /* 0x0087e8000c10190c */
[----:B----4-:R-:W4:Y:S04]  /*0390*/  LDG.E R23, desc[UR12][R8.64+0x8] ;  /* 0x0000080c08177981 */ /* 0x010f28000c1e1900 */
[----:B----4-:R4:W-:Y:S04]  /*03a0*/  STG.E desc[UR12][R10.64+0x8], R23 ;  /* 0x000008170a007986 */ /* 0x0109e8000c10190c */
[----:B-----5:R-:W5:Y:S04]  /*03b0*/  LDG.E R25, desc[UR12][R8.64+0xc] ;  /* 0x00000c0c08197981 */ /* 0x020f68000c1e1900 */
[----:B-----5:R4:W-:Y:S04]  /*03c0*/  STG.E desc[UR12][R10.64+0xc], R25 ;  /* 0x00000c190a007986 */ /* 0x0209e8000c10190c */
[----:B0-----:R-:W5:Y:S04]  /*03d0*/  LDG.E R15, desc[UR12][R8.64+0x10] ;  /* 0x0000100c080f7981 */ /* 0x001f68000c1e1900 */
[----:B-----5:R4:W-:Y:S04]  /*03e0*/  STG.E desc[UR12][R10.64+0x10], R15 ;  /* 0x0000100f0a007986 */ /* 0x0209e8000c10190c */
[----:B-1----:R-:W5:Y:S04]  /*03f0*/  LDG.E R17, desc[UR12][R8.64+0x14] ;  /* 0x0000140c08117981 */ /* 0x002f68000c1e1900 */
[----:B-----5:R4:W-:Y:S04]  /*0400*/  STG.E desc[UR12][R10.64+0x14], R17 ;  /* 0x000014110a007986 */ /* 0x0209e8000c10190c */
[----:B--2---:R-:W2:Y:S01]  /*0410*/  LDG.E R19, desc[UR12][R8.64+0x18] ;  /* 0x0000180c08137981 */ /* 0x004ea2000c1e1900 */
[----:B------:R-:W-:-:S05]  /*0420*/  VIADD R13, R13, 0x10 ;  /* 0x000000100d0d7836 */ /* 0x000fca0000000000 */
[----:B------:R-:W-:Y:S01]  /*0430*/  ISETP.NE.AND P1, PT, R13, RZ, PT ;  /* 0x000000ff0d00720c */ /* 0x000fe20003f25270 */
[----:B--2---:R4:W-:Y:S04]  /*0440*/  STG.E desc[UR12][R10.64+0x18], R19 ;  /* 0x000018130a007986 */ /* 0x0049e8000c10190c */
[----:B---3--:R-:W2:Y:S01]  /*0450*/  LDG.E R21, desc[UR12][R8.64+0x1c] ;  /* 0x00001c0c08157981 */ /* 0x008ea2000c1e1900 */
[----:B------:R-:W-:Y:S01]  /*0460*/  IADD3 R7, PT, PT, R7, 0x10, RZ ;  /* 0x0000001007077810 */ /* 0x000fe20007ffe0ff */
[----:B------:R-:W-:Y:S02]  /*0470*/  VIADD R12, R12, 0x10 ;  /* 0x000000100c0c7836 */ /* 0x000fe40000000000 */
[----:B--2---:R4:W-:Y:S04]  /*0480*/  STG.E desc[UR12][R10.64+0x1c], R21 ;  /* 0x00001c150a007986 */ /* 0x0049e8000c10190c */
[----:B------:R-:W-:Y:S05]  /*0490*/  @P1 BRA `(.L_x_1) ;  /* 0xfffffffc00541947 */ /* 0x000fea000383ffff */
.L_x_0:
[----:B------:R-:W-:Y:S05]  /*04a0*/  @!P0 EXIT ;  /* 0x000000000000894d */ /* 0x000fea0003800000 */
[----:B------:R-:W-:Y:S02]  /*04b0*/  ISETP.GE.U32.AND P0, PT, R14, 0x8, PT ;  /* 0x000000080e00780c */ /* 0x000fe40003f06070 */
[----:B------:R-:W-:-:S04]  /*04c0*/  LOP3.LUT R16, R0, 0x7, RZ, 0xc0, !PT ;  /* 0x0000000700107812 */ /* 0x000fc800078ec0ff */
[----:B------:R-:W-:-:S07]  /*04d0*/  ISETP.NE.AND P1, PT, R16, RZ, PT ;  /* 0x000000ff1000720c */ /* 0x000fce0003f25270 */
[----:B------:R-:W-:Y:S06]  /*04e0*/  @!P0 BRA `(.L_x_2) ;  /* 0x00000000005c8947 */ /* 0x000fec0003800000 */
[----:B------:R-:W0:Y:S01]  /*04f0*/  LDC.64 R8, c[0x0][0x380] ;  /* 0x0000e000ff087b82 */ /* 0x000e220000000a00 */
[----:B------:R-:W-:-:S07]  /*0500*/  IADD3 R7, PT, PT, R4, R5, RZ ;  /* 0x0000000504077210 */ /* 0x000fce0007ffe0ff */
[----:B----4-:R-:W1:Y:S01]  /*0510*/  LDC.64 R10, c[0x0][0x388] ;  /* 0x0000e200ff0a7b82 */ /* 0x010e620000000a00 */
[----:B0-----:R-:W-:-:S05]  /*0520*/  IMAD.WIDE R8, R7, 0x4, R8 ;  /* 0x0000000407087825 */ /* 0x001fca00078e0208 */
[----:B------:R-:W2:Y:S01]  /*0530*/  LDG.E R13, desc[UR12][R8.64] ;  /* 0x0000000c080d7981 */ /* 0x000ea2000c1e1900 */
[----:B------:R-:W-:-:S04]  /*0540*/  IMAD.IADD R7, R6, 0x1, R5 ;  /* 0x0000000106077824 */ /* 0x000fc800078e0205 */
[----:B-1----:R-:W-:-:S05]  /*0550*/  IMAD.WIDE R10, R7, 0x4, R10 ;  /* 0x00000004070a7825 */ /* 0x002fca00078e020a */
[----:B--2---:R0:W-:Y:S04]  /*0560*/  STG.E desc[UR12][R10.64], R13 ;  /* 0x0000000d0a007986 */ /* 0x0041e8000c10190c */
[----:B------:R-:W2:Y:S04]  /*0570*/  LDG.E R7, desc[UR12][R8.64+0x4] ;  /* 0x0000040c08077981 */ /* 0x000ea8000c1e1900 */
[----:B--2---:R1:W-:Y:S04]  /*0580*/  STG.E desc[UR12][R10.64+0x4], R7 ;  /* 0x000004070a007986 */ /* 0x0043e8000c10190c */
[----:B------:R-:W2:Y:S04]  /*0590*/  LDG.E R15, desc[UR12][R8.64+0x8] ;  /* 0x0000080c080f7981 */ /* 0x000ea8000c1e1900 */
[----:B--2---:R2:W-:Y:S04]  /*05a0*/  STG.E desc[UR12][R10.64+0x8], R15 ;  /* 0x0000080f0a007986 */ /* 0x0045e8000c10190c */
[----:B------:R-:W3:Y:S04]  /*05b0*/  LDG.E R17, desc[UR12][R8.64+0xc] ;  /* 0x00000c0c08117981 */ /* 0x000ee8000c1e1900 */
[----:B---3--:R2:W-:Y:S04]  /*05c0*/  STG.E desc[UR12][R10.64+0xc], R17 ;  /* 0x00000c110a007986 */ /* 0x0085e8000c10190c */
[----:B------:R-:W3:Y:S04]  /*05d0*/  LDG.E R19, desc[UR12][R8.64+0x10] ;  /* 0x0000100c08137981 */ /* 0x000ee8000c1e1900 */
[----:B---3--:R2:W-:Y:S04]  /*05e0*/  STG.E desc[UR12][R10.64+0x10], R19 ;  /* 0x000010130a007986 */ /* 0x0085e8000c10190c */
[----:B------:R-:W3:Y:S04]  /*05f0*/  LDG.E R21, desc[UR12][R8.64+0x14] ;  /* 0x0000140c08157981 */ /* 0x000ee8000c1e1900 */
[----:B---3--:R2:W-:Y:S04]  /*0600*/  STG.E desc[UR12][R10.64+0x14], R21 ;  /* 0x000014150a007986 */ /* 0x0085e8000c10190c */
[----:B0-----:R-:W3:Y:S04]  /*0610*/  LDG.E R13, desc[UR12][R8.64+0x18] ;  /* 0x0000180c080d7981 */ /* 0x001ee8000c1e1900 */
[----:B---3--:R2:W-:Y:S04]  /*0620*/  STG.E desc[UR12][R10.64+0x18], R13 ;  /* 0x0000180d0a007986 */ /* 0x0085e8000c10190c */
[----:B-1----:R-:W3:Y:S01]  /*0630*/  LDG.E R7, desc[UR12][R8.64+0x1c] ;  /* 0x00001c0c08077981 */ /* 0x002ee2000c1e1900 */
[----:B------:R-:W-:-:S03]  /*0640*/  IADD3 R5, PT, PT, R5, 0x8, RZ ;  /* 0x0000000805057810 */ /* 0x000fc60007ffe0ff */
[----:B---3--:R2:W-:Y:S04]  /*0650*/  STG.E desc[UR12][R10.64+0x1c], R7 ;  /* 0x00001c070a007986 */ /* 0x0085e8000c10190c */
.L_x_2:
[----:B------:R-:W-:Y:S05]  /*0660*/  @!P1 EXIT ;  /* 0x000000000000994d */ /* 0x000fea0003800000 */
[----:B------:R-:W-:Y:S02]  /*0670*/  ISETP.GE.U32.AND P0, PT, R16, 0x4, PT ;  /* 0x000000041000780c */ /* 0x000fe40003f06070 */
[----:B------:R-:W-:-:S04]  /*0680*/  LOP3.LUT R12, R0, 0x3, RZ, 0xc0, !PT ;  /* 0x00000003000c7812 */ /* 0x000fc800078ec0ff */
[----:B------:R-:W-:-:S07]  /*0690*/  ISETP.NE.AND P1, PT, R12, RZ, PT ;  /* 0x000000ff0c00720c */ /* 0x000fce0003f25270 */
[----:B------:R-:W-:Y:S06]  /*06a0*/  @!P0 BRA `(.L_x_3) ;  /* 0x00000000003c8947 */ /* 0x000fec0003800000 */
[----:B------:R-:W0:Y:S01]  /*06b0*/  LDC.64 R8, c[0x0][0x380] ;  /* 0x0000e000ff087b82 */ /* 0x000e220000000a00 */
[----:B--2---:R-:W-:-:S07]  /*06c0*/  IMAD.IADD R7, R4, 0x1, R5 ;  /* 0x0000000104077824 */ /* 0x004fce00078e0205 */
[----:B----4-:R-:W1:Y:S01]  /*06d0*/  LDC.64 R10, c[0x0][0x388] ;  /* 0x0000e200ff0a7b82 */ /* 0x010e620000000a00 */
[----:B0-----:R-:W-:-:S05]  /*06e0*/  IMAD.WIDE R8, R7, 0x4, R8 ;  /* 0x0000000407087825 */ /* 0x001fca00078e0208 */
[----:B------:R-:W2:Y:S01]  /*06f0*/  LDG.E R7, desc[UR12][R8.64] ;  /* 0x0000000c08077981 */ /* 0x000ea2000c1e1900 */
[----:B------:R-:W-:-:S05]  /*0700*/  IADD3 R13, PT, PT, R6, R5, RZ ;  /* 0x00000005060d7210 */ /* 0x000fca0007ffe0ff */
[----:B-1----:R-:W-:-:S05]  /*0710*/  IMAD.WIDE R10, R13, 0x4, R10 ;  /* 0x000000040d0a7825 */ /* 0x002fca00078e020a */
[----:B--2---:R0:W-:Y:S04]  /*0720*/  STG.E desc[UR12][R10.64], R7 ;  /* 0x000000070a007986 */ /* 0x0041e8000c10190c */
[----:B------:R-:W2:Y:S04]  /*0730*/  LDG.E R13, desc[UR12][R8.64+0x4] ;  /* 0x0000040c080d7981 */ /* 0x000ea8000c1e1900 */
[----:B--2---:R0:W-:Y:S04]  /*0740*/  STG.E desc[UR12][R10.64+0x4], R13 ;  /* 0x0000040d0a007986 */ /* 0x0041e8000c10190c */
[----:B------:R-:W2:Y:S04]  /*0750*/  LDG.E R15, desc[UR12][R8.64+0x8] ;  /* 0x0000080c080f7981 */ /* 0x000ea8000c1e1900 */
[----:B--2---:R0:W-:Y:S04]  /*0760*/  STG.E desc[UR12][R10.64+0x8], R15 ;  /* 0x0000080f0a007986 */ /* 0x0041e8000c10190c */
[----:B------:R-:W2:Y:S01]  /*0770*/  LDG.E R17, desc[UR12][R8.64+0xc] ;  /* 0x00000c0c08117981 */ /* 0x000ea2000c1e1900 */
[----:B------:R-:W-:-:S03]  /*0780*/  VIADD R5, R5, 0x4 ;  /* 0x0000000405057836 */ /* 0x000fc60000000000 */
[----:B--2---:R0:W-:Y:S04]  /*0790*/  STG.E desc[UR12][R10.64+0xc], R17 ;  /* 0x00000c110a007986 */ /* 0x0041e8000c10190c */
.L_x_3:
[----:B------:R-:W-:Y:S05]  /*07a0*/  @!P1 EXIT ;  /* 0x000000000000994d */ /* 0x000fea0003800000 */
[----:B0-2---:R-:W0:Y:S01]  /*07b0*/  LDC.64 R6, c[0x0][0x380] ;  /* 0x0000e000ff067b82 */ /* 0x005e220000000a00 */
[----:B------:R-:W-:Y:S01]  /*07c0*/  IMAD R3, R3, R0, R5 ;  /* 0x0000000003037224 */ /* 0x000fe200078e0205 */
[----:B------:R-:W-:Y:S02]  /*07d0*/  IADD3 R13, PT, PT, R4, R5, RZ ;  /* 0x00000005040d7210 */ /* 0x000fe40007ffe0ff */
[----:B------:R-:W-:Y:S01]  /*07e0*/  IADD3 R12, PT, PT, -R12, RZ, RZ ;  /* 0x000000ff0c0c7210 */ /* 0x000fe20007ffe1ff */
[----:B----4-:R-:W-:-:S03]  /*07f0*/  IMAD.IADD R11, R2, 0x1, R3 ;  /* 0x00000001020b7824 */ /* 0x010fc600078e0203 */
[----:B------:R-:W1:Y:S04]  /*0800*/  LDC.64 R8, c[0x0][0x388] ;  /* 0x0000e200ff087b82 */ /* 0x000e680000000a00 */
.L_x_4:
[----:B0-2---:R-:W-:-:S06]  /*0810*/  IMAD.WIDE R4, R13, 0x4, R6 ;  /* 0x000000040d047825 */ /* 0x005fcc00078e0206 */
[----:B------:R-:W2:Y:S01]  /*0820*/  LDG.E R5, desc[UR12][R4.64] ;  /* 0x0000000c04057981 */ /* 0x000ea2000c1e1900 */
[----:B------:R-:W-:Y:S02]  /*0830*/  VIADD R12, R12, 0x1 ;  /* 0x000000010c0c7836 */ /* 0x000fe40000000000 */
[C---:B-1----:R-:W-:Y:S01]  /*0840*/  IMAD.WIDE R2, R11.reuse, 0x4, R8 ;  /* 0x000000040b027825 */ /* 0x042fe200078e0208 */
[----:B------:R-:W-:Y:S02]  /*0850*/  IADD3 R11, PT, PT, R11, 0x1, RZ ;  /* 0x000000010b0b7810 */ /* 0x000fe40007ffe0ff */
[----:B------:R-:W-:Y:S01]  /*0860*/  ISETP.NE.AND P0, PT, R12, RZ, PT ;  /* 0x000000ff0c00720c */ /* 0x000fe20003f05270 */
[----:B------:R-:W-:Y:S01]  /*0870*/  VIADD R13, R13, 0x1 ;  /* 0x000000010d0d7836 */ /* 0x000fe20000000000 */
[----:B--2---:R2:W-:Y:S11]  /*0880*/  STG.E desc[UR12][R2.64], R5 ;  /* 0x0000000502007986 */ /* 0x0045f6000c10190c */
[----:B------:R-:W-:Y:S05]  /*0890*/  @P0 BRA `(.L_x_4) ;  /* 0xfffffffc00dc0947 */ /* 0x000fea000383ffff */
[----:B------:R-:W-:Y:S05]  /*08a0*/  EXIT ;  /* 0x000000000000794d */ /* 0x000fea0003800000 */
.L_x_5:
[----:B------:R-:W-:-:S00]  /*08b0*/  BRA `(.L_x_5) ;  /* 0xfffffffc00fc7947 */ /* 0x000fc0000383ffff */
[----:B------:R-:W-:-:S00]  /*08c0*/  NOP ;  /* 0x0000000000007918 */ /* 0x000fc00000000000 */
        /* <DEDUP_REMOVED lines=11> */
.L_x_74:


//--------------------- .text._Z11reshape_qkvPKfPfiiii --------------------------
	.section	.text._Z11reshape_qkvPKfPfiiii,"ax",@progbits
	.align	128
        .global         _Z11reshape_qkvPKfPfiiii
        .type           _Z11reshape_qkvPKfPfiiii,@function
        .size           _Z11reshape_qkvPKfPfiiii,(.L_x_75 - _Z11reshape_qkvPKfPfiiii)
        .other          _Z11reshape_qkvPKfPfiiii,@"STO_CUDA_ENTRY STV_DEFAULT"
_Z11reshape_qkvPKfPfiiii:
.text._Z11reshape_qkvPKfPfiiii:
        /* <DEDUP_REMOVED lines=31> */
.L_x_7:
        /* <DEDUP_REMOVED lines=43> */
.L_x_6:
        /* <DEDUP_REMOVED lines=28> */
.L_x_8:
[----:B------:R-:W-:Y:S05]  /*0660*/  @!P1 EXIT ;  /* 0x000000000000994d */ /* 0x000fea0003800000 */
[----:B------:R-:W-:Y:S02]  /*0670*/  ISETP.GE.U32.AND P0, PT, R12, 0x4, PT ;  /* 0x000000040c00780c */ /* 0x000fe40003f06070 */
[----:B--2-4-:R-:W-:-:S04]  /*0680*/  LOP3.LUT R10, R0, 0x3, RZ, 0xc0, !PT ;  /* 0x00000003000a7812 */ /* 0x014fc800078ec0ff */
[----:B------:R-:W-:-:S07]  /*0690*/  ISETP.NE.AND P1, PT, R10, RZ, PT ;  /* 0x000000ff0a00720c */ /* 0x000fce0003f25270 */
[----:B------:R-:W-:Y:S06]  /*06a0*/  @!P0 BRA `(.L_x_9) ;  /* 0x00000000003c8947 */ /* 0x000fec0003800000 */
[----:B------:R-:W0:Y:S01]  /*06b0*/  LDC.64 R8, c[0x0][0x380] ;  /* 0x0000e000ff087b82 */ /* 0x000e220000000a00 */
[----:B------:R-:W-:-:S04]  /*06c0*/  IMAD.IADD R7, R6, 0x1, R5 ;  /* 0x0000000106077824 */ /* 0x000fc800078e0205 */
[----:B0-----:R-:W-:-:S03]  /*06d0*/  IMAD.WIDE R8, R7, 0x4, R8 ;  /* 0x0000000407087825 */ /* 0x001fc600078e0208 */
[----:B------:R-:W0:Y:S02]  /*06e0*/  LDC.64 R6, c[0x0][0x388] ;  /* 0x0000e200ff067b82 */ /* 0x000e240000000a00 */
[----:B------:R-:W2:Y:S01]  /*06f0*/  LDG.E R11, desc[UR12][R8.64] ;  /* 0x0000000c080b7981 */ /* 0x000ea2000c1e1900 */
[----:B------:R-:W-:-:S05]  /*0700*/  IADD3 R13, PT, PT, R4, R5, RZ ;  /* 0x00000005040d7210 */ /* 0x000fca0007ffe0ff */
[----:B0-----:R-:W-:-:S05]  /*0710*/  IMAD.WIDE R6, R13, 0x4, R6 ;  /* 0x000000040d067825 */ /* 0x001fca00078e0206 */
        /* <DEDUP_REMOVED lines=8> */
.L_x_9:
[----:B------:R-:W-:Y:S05]  /*07a0*/  @!P1 EXIT ;  /* 0x000000000000994d */ /* 0x000fea0003800000 */
[----:B0-----:R-:W0:Y:S01]  /*07b0*/  LDC.64 R6, c[0x0][0x380] ;  /* 0x0000e000ff067b82 */ /* 0x001e220000000a00 */
[----:B------:R-:W-:Y:S01]  /*07c0*/  IMAD R3, R3, R0, R5 ;  /* 0x0000000003037224 */ /* 0x000fe200078e0205 */
[----:B------:R-:W-:Y:S02]  /*07d0*/  IADD3 R11, PT, PT, R4, R5, RZ ;  /* 0x00000005040b7210 */ /* 0x000fe40007ffe0ff */
[----:B------:R-:W-:Y:S01]  /*07e0*/  IADD3 R10, PT, PT, -R10, RZ, RZ ;  /* 0x000000ff0a0a7210 */ /* 0x000fe20007ffe1ff */
[----:B------:R-:W-:-:S03]  /*07f0*/  IMAD.IADD R13, R2, 0x1, R3 ;  /* 0x00000001020d7824 */ /* 0x000fc600078e0203 */
[----:B------:R-:W1:Y:S04]  /*0800*/  LDC.64 R8, c[0x0][0x388] ;  /* 0x0000e200ff087b82 */ /* 0x000e680000000a00 */
.L_x_10:
        /* <DEDUP_REMOVED lines=10> */
.L_x_11:
        /* <DEDUP_REMOVED lines=13> */
.L_x_75:


//--------------------- .text._Z10flash_attnPfS_S_S_S_S_iiiiiiif --------------------------
	.section	.text._Z10flash_attnPfS_S_S_S_S_iiiiiiif,"ax",@progbits
	.align	128
        .global         _Z10flash_attnPfS_S_S_S_S_iiiiiiif
        .type           _Z10flash_attnPfS_S_S_S_S_iiiiiiif,@function
        .size           _Z10flash_attnPfS_S_S_S_S_iiiiiiif,(.L_x_73 - _Z10flash_attnPfS_S_S_S_S_iiiiiiif)
        .other          _Z10flash_attnPfS_S_S_S_S_iiiiiiif,@"STO_CUDA_ENTRY STV_DEFAULT"
_Z10flash_attnPfS_S_S_S_S_iiiiiiif:
.text._Z10flash_attnPfS_S_S_S_S_iiiiiiif:
[----:B------:R-:W-:Y:S08]  /*0000*/  LDC R1, c[0x0][0x37c] ;  /* 0x0000df00ff017b82 */ /* 0x000ff00000000800 */
[----:B------:R-:W0:Y:S02]  /*0010*/  LDC R0, c[0x0][0x3b4] ;  /* 0x0000ed00ff007b82 */ /* 0x000e240000000800 */
[----:B0-----:R-:W-:-:S13]  /*0020*/  ISETP.GE.AND P0, PT, R0, 0x1, PT ;  /* 0x000000010000780c */ /* 0x001fda0003f06270 */
[----:B------:R-:W-:Y:S05]  /*0030*/  @!P0 EXIT ;  /* 0x000000000000894d */ /* 0x000fea0003800000 */
[----:B------:R-:W0:Y:S01]  /*0040*/  LDCU UR11, c[0x0][0x3c8] ;  /* 0x00007900ff0b77ac */ /* 0x000e220008000800 */
[----:B------:R-:W1:Y:S01]  /*0050*/  S2R R28, SR_TID.X ;  /* 0x00000000001c7919 */ /* 0x000e620000002100 */
[----:B------:R-:W2:Y:S01]  /*0060*/  S2UR UR6, SR_CgaCtaId ;  /* 0x00000000000679c3 */ /* 0x000ea20000008800 */
[----:B------:R-:W3:Y:S01]  /*0070*/  LDCU.64 UR30, c[0x0][0x3c0] ;  /* 0x00007800ff1e77ac */ /* 0x000ee20008000a00 */
[----:B------:R-:W-:Y:S01]  /*0080*/  UMOV UR5, 0x400 ;  /* 0x0000040000057882 */ /* 0x000fe20000000000 */
[----:B------:R-:W4:Y:S05]  /*0090*/  LDCU UR9, c[0x0][0x3bc] ;  /* 0x00007780ff0977ac */ /* 0x000f2a0008000800 */
[----:B------:R-:W4:Y:S01]  /*00a0*/  S2UR UR8, SR_CTAID.Y ;  /* 0x00000000000879c3 */ /* 0x000f220000002600 */
[----:B------:R-:W1:Y:S01]  /*00b0*/  LDCU.64 UR14, c[0x0][0x358] ;  /* 0x00006b00ff0e77ac */ /* 0x000e620008000a00 */
[----:B0-----:R-:W-:-:S04]  /*00c0*/  MOV R0, UR11 ;  /* 0x0000000b00007c02 */ /* 0x001fc80008000f00 */
[----:B------:R-:W-:Y:S01]  /*00d0*/  IABS R5, R0 ;  /* 0x0000000000057213 */ /* 0x000fe20000000000 */
[----:B---3--:R-:W-:Y:S02]  /*00e0*/  UIMAD UR4, UR31, UR30, URZ ;  /* 0x0000001e1f0472a4 */ /* 0x008fe4000f8e02ff */
[----:B------:R-:W-:Y:S01]  /*00f0*/  UIMAD UR7, UR31, UR11, URZ ;  /* 0x0000000b1f0772a4 */ /* 0x000fe2000f8e02ff */
[----:B------:R-:W0:Y:S01]  /*0100*/  I2F.RP R0, R5 ;  /* 0x0000000500007306 */ /* 0x000e220000209400 */
[----:B--2---:R-:W-:Y:S02]  /*0110*/  ULEA UR5, UR6, UR5, 0x18 ;  /* 0x0000000506057291 */ /* 0x004fe4000f8ec0ff */
[----:B------:R-:W-:Y:S02]  /*0120*/  UIMAD UR6, UR30, UR11, URZ ;  /* 0x0000000b1e0672a4 */ /* 0x000fe4000f8e02ff */
[----:B------:R-:W-:Y:S02]  /*0130*/  ULEA UR13, UR4, UR5, 0x2 ;  /* 0x00000005040d7291 */ /* 0x000fe4000f8e10ff */
[----:B------:R-:W-:-:S02]  /*0140*/  ULOP3.LUT UR22, UR31, 0x7, URZ, 0xc0, !UPT ;  /* 0x000000071f167892 */ /* 0x000fc4000f8ec0ff */
[----:B------:R-:W-:Y:S02]  /*0150*/  ULEA UR16, UR4, UR13, 0x2 ;  /* 0x0000000d04107291 */ /* 0x000fe4000f8e10ff */
[----:B------:R-:W-:Y:S02]  /*0160*/  ULOP3.LUT UR24, UR31, 0x3, URZ, 0xc0, !UPT ;  /* 0x000000031f187892 */ /* 0x000fe4000f8ec0ff */
[----:B------:R-:W-:Y:S01]  /*0170*/  ULEA UR6, UR6, UR16, 0x2 ;  /* 0x0000001006067291 */ /* 0x000fe2000f8e10ff */
[----:B0-----:R-:W0:Y:S01]  /*0180*/  MUFU.RCP R0, R0 ;  /* 0x0000000000007308 */ /* 0x001e220000001000 */
[----:B----4-:R-:W-:Y:S02]  /*0190*/  UIMAD UR8, UR8, UR9, URZ ;  /* 0x00000009080872a4 */ /* 0x010fe4000f8e02ff */
[----:B------:R-:W-:Y:S02]  /*01a0*/  ULEA UR7, UR7, UR6, 0x2 ;  /* 0x0000000607077291 */ /* 0x000fe4000f8e10ff */
[----:B------:R-:W-:-:S02]  /*01b0*/  ULEA UR10, UR4, UR5, 0x3 ;  /* 0x00000005040a7291 */ /* 0x000fc4000f8e18ff */
[----:B------:R-:W-:Y:S02]  /*01c0*/  ULEA UR17, UR11, UR7, 0x2 ;  /* 0x000000070b117291 */ /* 0x000fe4000f8e10ff */
[----:B------:R-:W-:Y:S02]  /*01d0*/  UIADD3 UR19, UPT, UPT, UR30, -0x1, URZ ;  /* 0xffffffff1e137890 */ /* 0x000fe4000fffe0ff */
[----:B------:R-:W-:Y:S02]  /*01e0*/  ULOP3.LUT UR20, UR30, 0x7, URZ, 0xc0, !UPT ;  /* 0x000000071e147892 */ /* 0x000fe4000f8ec0ff */
[----:B------:R-:W-:Y:S02]  /*01f0*/  ULOP3.LUT UR21, UR30, 0x3, URZ, 0xc0, !UPT ;  /* 0x000000031e157892 */ /* 0x000fe4000f8ec0ff */
[----:B------:R-:W-:Y:S01]  /*0200*/  ULOP3.LUT UR27, UR31, 0x7ffffff8, URZ, 0xc0, !UPT ;  /* 0x7ffffff81f1b7892 */ /* 0x000fe2000f8ec0ff */
[----:B0-----:R-:W-:Y:S01]  /*0210*/  IADD3 R2, PT, PT, R0, 0xffffffe, RZ ;  /* 0x0ffffffe00027810 */ /* 0x001fe20007ffe0ff */
[----:B------:R-:W-:-:S02]  /*0220*/  ULOP3.LUT UR28, UR31, 0x1, URZ, 0xc0, !UPT ;  /* 0x000000011f1c7892 */ /* 0x000fc4000f8ec0ff */
[----:B------:R-:W-:Y:S01]  /*0230*/  ULOP3.LUT UR9, UR31, 0x7ffffffc, URZ, 0xc0, !UPT ;  /* 0x7ffffffc1f097892 */ /* 0x000fe2000f8ec0ff */
[----:B------:R0:W2:Y:S01]  /*0240*/  F2I.FTZ.U32.TRUNC.NTZ R3, R2 ;  /* 0x0000000200037305 */ /* 0x0000a2000021f000 */
[----:B------:R-:W-:Y:S02]  /*0250*/  ULOP3.LUT UR26, UR30, 0x7ffffff8, URZ, 0xc0, !UPT ;  /* 0x7ffffff81e1a7892 */ /* 0x000fe4000f8ec0ff */
[----:B------:R-:W-:Y:S02]  /*0260*/  UIADD3 UR23, UPT, UPT, UR22, -0x1, URZ ;  /* 0xffffffff16177890 */ /* 0x000fe4000fffe0ff */
[----:B------:R-:W-:Y:S02]  /*0270*/  UIADD3 UR25, UPT, UPT, UR24, -0x1, URZ ;  /* 0xffffffff18197890 */ /* 0x000fe4000fffe0ff */
[----:B------:R-:W-:Y:S01]  /*0280*/  ULEA UR18, UR11, UR17, 0x2 ;  /* 0x000000110b127291 */ /* 0x000fe2000f8e10ff */
[----:B0-----:R-:W-:Y:S01]  /*0290*/  HFMA2 R2, -RZ, RZ, 0, 0 ;  /* 0x00000000ff027431 */ /* 0x001fe200000001ff */
[----:B------:R-:W-:Y:S01]  /*02a0*/  UMOV UR4, URZ ;  /* 0x000000ff00047c82 */ /* 0x000fe20008000000 */
[----:B--2---:R-:W-:-:S04]  /*02b0*/  IMAD.MOV R4, RZ, RZ, -R3 ;  /* 0x000000ffff047224 */ /* 0x004fc800078e0a03 */
[----:B------:R-:W-:Y:S01]  /*02c0*/  IMAD R7, R4, R5, RZ ;  /* 0x0000000504077224 */ /* 0x000fe200078e02ff */
[----:B-1----:R-:W-:-:S03]  /*02d0*/  IABS R4, R28 ;  /* 0x0000001c00047213 */ /* 0x002fc60000000000 */
[----:B------:R-:W-:-:S06]  /*02e0*/  IMAD.HI.U32 R3, R3, R7, R2 ;  /* 0x0000000703037227 */ /* 0x000fcc00078e0002 */
[----:B------:R-:W-:-:S05]  /*02f0*/  IMAD.HI.U32 R3, R3, R4, RZ ;  /* 0x0000000403037227 */ /* 0x000fca00078e00ff */
[----:B------:R-:W-:-:S05]  /*0300*/  IADD3 R0, PT, PT, -R3, RZ, RZ ;  /* 0x000000ff03007210 */ /* 0x000fca0007ffe1ff */
[C---:B------:R-:W-:Y:S02]  /*0310*/  IMAD R0, R5.reuse, R0, R4 ;  /* 0x0000000005007224 */ /* 0x040fe400078e0204 */
[----:B------:R-:W0:Y:S03]  /*0320*/  I2F.U32.RP R4, UR11 ;  /* 0x0000000b00047d06 */ /* 0x000e260008209000 */
[----:B------:R-:W-:-:S05]  /*0330*/  ISETP.GT.U32.AND P1, PT, R5, R0, PT ;  /* 0x000000000500720c */ /* 0x000fca0003f24070 */
[----:B0-----:R-:W0:Y:S08]  /*0340*/  MUFU.RCP R4, R4 ;  /* 0x0000000400047308 */ /* 0x001e300000001000 */
[----:B------:R-:W-:Y:S01]  /*0350*/  @!P1 IMAD.IADD R0, R0, 0x1, -R5 ;  /* 0x0000000100009824 */ /* 0x000fe200078e0a05 */
[----:B------:R-:W-:-:S04]  /*0360*/  @!P1 IADD3 R3, PT, PT, R3, 0x1, RZ ;  /* 0x0000000103039810 */ /* 0x000fc80007ffe0ff */
[----:B------:R-:W-:Y:S02]  /*0370*/  ISETP.GE.U32.AND P0, PT, R0, R5, PT ;  /* 0x000000050000720c */ /* 0x000fe40003f06070 */
[----:B------:R-:W-:-:S04]  /*0380*/  LOP3.LUT R0, R28, UR11, RZ, 0x3c, !PT ;  /* 0x0000000b1c007c12 */ /* 0x000fc8000f8e3cff */
[----:B------:R-:W-:Y:S02]  /*0390*/  ISETP.GE.AND P2, PT, R0, RZ, PT ;  /* 0x000000ff0000720c */ /* 0x000fe40003f46270 */
[----:B------:R-:W-:Y:S01]  /*03a0*/  LOP3.LUT R0, RZ, UR11, RZ, 0x33, !PT ;  /* 0x0000000bff007c12 */ /* 0x000fe2000f8e33ff */
[----:B0-----:R-:W-:-:S04]  /*03b0*/  VIADD R2, R4, 0xffffffe ;  /* 0x0ffffffe04027836 */ /* 0x001fc80000000000 */
[----:B------:R-:W-:Y:S02]  /*03c0*/  @P0 IADD3 R3, PT, PT, R3, 0x1, RZ ;  /* 0x0000000103030810 */ /* 0x000fe40007ffe0ff */
[----:B------:R-:W-:Y:S02]  /*03d0*/  ISETP.NE.AND P0, PT, RZ, UR11, PT ;  /* 0x0000000bff007c0c */ /* 0x000fe4000bf05270 */
[----:B------:R-:W-:Y:S02]  /*03e0*/  MOV R27, R3 ;  /* 0x00000003001b7202 */ /* 0x000fe40000000f00 */
[----:B------:R0:W1:Y:S02]  /*03f0*/  F2I.FTZ.U32.TRUNC.NTZ R3, R2 ;  /* 0x0000000200037305 */ /* 0x000064000021f000 */
[----:B------:R-:W-:-:S04]  /*0400*/  @!P2 IADD3 R27, PT, PT, -R27, RZ, RZ ;  /* 0x000000ff1b1ba210 */ /* 0x000fc80007ffe1ff */
[----:B------:R-:W-:Y:S01]  /*0410*/  SEL R27, R0, R27, !P0 ;  /* 0x0000001b001b7207 */ /* 0x000fe20004000000 */
[----:B0-----:R-:W-:-:S04]  /*0420*/  IMAD.MOV.U32 R2, RZ, RZ, RZ ;  /* 0x000000ffff027224 */ /* 0x001fc800078e00ff */
[----:B------:R-:W-:-:S04]  /*0430*/  IMAD.MOV R5, RZ, RZ, -R27 ;  /* 0x000000ffff057224 */ /* 0x000fc800078e0a1b */
[----:B------:R-:W-:Y:S01]  /*0440*/  IMAD R26, R5, UR11, R28 ;  /* 0x0000000b051a7c24 */ /* 0x000fe2000f8e021c */
[----:B-1----:R-:W-:-:S03]  /*0450*/  IADD3 R5, PT, PT, RZ, -R3, RZ ;  /* 0x80000003ff057210 */ /* 0x002fc60007ffe0ff */
[----:B------:R-:W-:Y:S01]  /*0460*/  IMAD R24, R27, UR30, R26 ;  /* 0x0000001e1b187c24 */ /* 0x000fe2000f8e021a */
[----:B------:R-:W-:Y:S01]  /*0470*/  IADD3 R25, PT, PT, R26, UR11, RZ ;  /* 0x0000000b1a197c10 */ /* 0x000fe2000fffe0ff */
[----:B------:R-:W-:-:S03]  /*0480*/  IMAD R5, R5, UR11, RZ ;  /* 0x0000000b05057c24 */ /* 0x000fc6000f8e02ff */
[----:B------:R-:W-:Y:S01]  /*0490*/  ISETP.GE.AND P0, PT, R25, UR30, PT ;  /* 0x0000001e19007c0c */ /* 0x000fe2000bf06270 */
[----:B------:R-:W-:Y:S01]  /*04a0*/  IMAD.HI.U32 R3, R3, R5, R2 ;  /* 0x0000000503037227 */ /* 0x000fe200078e0002 */
[C---:B------:R-:W-:Y:S02]  /*04b0*/  VIMNMX R4, PT, PT, R25.reuse, UR30, !PT ;  /* 0x0000001e19047c48 */ /* 0x040fe4000ffe0100 */
[----:B------:R-:W-:Y:S01]  /*04c0*/  SEL R23, RZ, 0x1, P0 ;  /* 0x00000001ff177807 */ /* 0x000fe20000000000 */
[----:B------:R-:W-:Y:S01]  /*04d0*/  VIADD R22, R25, UR11 ;  /* 0x0000000b19167c36 */ /* 0x000fe20008000000 */
[----:B------:R-:W-:Y:S02]  /*04e0*/  LEA R21, R24, UR13, 0x2 ;  /* 0x0000000d18157c11 */ /* 0x000fe4000f8e10ff */
[----:B------:R-:W-:-:S05]  /*04f0*/  IADD3 R4, PT, PT, R4, -R25, -R23 ;  /* 0x8000001904047210 */ /* 0x000fca0007ffe817 */
[----:B------:R-:W-:-:S05]  /*0500*/  IMAD.HI.U32 R3, R3, R4, RZ ;  /* 0x0000000403037227 */ /* 0x000fca00078e00ff */
[----:B------:R-:W-:-:S05]  /*0510*/  IADD3 R5, PT, PT, -R3, RZ, RZ ;  /* 0x000000ff03057210 */ /* 0x000fca0007ffe1ff */
[----:B------:R-:W-:-:S05]  /*0520*/  IMAD R4, R5, UR11, R4 ;  /* 0x0000000b05047c24 */ /* 0x000fca000f8e0204 */
[----:B------:R-:W-:-:S13]  /*0530*/  ISETP.GE.U32.AND P0, PT, R4, UR11, PT ;  /* 0x0000000b04007c0c */ /* 0x000fda000bf06070 */
[----:B------:R-:W-:Y:S01]  /*0540*/  @P0 IADD3 R4, PT, PT, R4, -UR11, RZ ;  /* 0x8000000b04040c10 */ /* 0x000fe2000fffe0ff */
[----:B------:R-:W-:Y:S01]  /*0550*/  @P0 VIADD R3, R3, 0x1 ;  /* 0x0000000103030836 */ /* 0x000fe20000000000 */
[----:B------:R-:W-:Y:S02]  /*0560*/  ISETP.NE.U32.AND P0, PT, RZ, UR11, PT ;  /* 0x0000000bff007c0c */ /* 0x000fe4000bf05070 */
[----:B------:R-:W-:-:S13]  /*0570*/  ISETP.GE.U32.AND P1, PT, R4, UR11, PT ;  /* 0x0000000b04007c0c */ /* 0x000fda000bf26070 */
[----:B------:R-:W-:-:S04]  /*0580*/  @P1 IADD3 R3, PT, PT, R3, 0x1, RZ ;  /* 0x0000000103031810 */ /* 0x000fc80007ffe0ff */
[----:B------:R-:W-:-:S04]  /*0590*/  SEL R0, R0, R3, !P0 ;  /* 0x0000000300007207 */ /* 0x000fc80004000000 */
[----:B------:R-:W-:-:S07]  /*05a0*/  IADD3 R23, PT, PT, R23, R0, RZ ;  /* 0x0000000017177210 */ /* 0x000fce0007ffe0ff */
.L_x_60:
[----:B0-----:R-:W0:Y:S01]  /*05b0*/  LDCU UR12, c[0x0][0x3c0] ;  /* 0x00007800ff0c77ac */ /* 0x001e220008000800 */
[----:B------:R-:W-:Y:S01]  /*05c0*/  BSSY.RECONVERGENT B0, `(.L_x_12) ;  /* 0x000005f000007945 */ /* 0x000fe20003800200 */
[----:B0-----:R-:W-:-:S13]  /*05d0*/  ISETP.GE.AND P0, PT, R26, UR12, PT ;  /* 0x0000000c1a007c0c */ /* 0x001fda000bf06270 */
[----:B-1234-:R-:W-:Y:S05]  /*05e0*/  @P0 BRA `(.L_x_13) ;  /* 0x0000000400700947 */ /* 0x01efea0003800000 */
[----:B------:R-:W0:Y:S01]  /*05f0*/  LDC R6, c[0x0][0x3c4] ;  /* 0x0000f100ff067b82 */ /* 0x000e220000000800 */
[----:B------:R-:W-:Y:S01]  /*0600*/  LOP3.LUT R9, R23, 0x3, RZ, 0xc0, !PT ;  /* 0x0000000317097812 */ /* 0x000fe200078ec0ff */
[----:B------:R-:W-:Y:S01]  /*0610*/  BSSY.RECONVERGENT B1, `(.L_x_14) ;  /* 0x000002c000017945 */ /* 0x000fe20003800200 */
[----:B------:R-:W-:Y:S02]  /*0620*/  MOV R3, UR8 ;  /* 0x0000000800037c02 */ /* 0x000fe40008000f00 */
[----:B------:R-:W-:Y:S02]  /*0630*/  ISETP.NE.AND P0, PT, R9, 0x3, PT ;  /* 0x000000030900780c */ /* 0x000fe40003f05270 */
[----:B------:R-:W-:Y:S02]  /*0640*/  ISETP.GE.U32.AND P1, PT, R23, 0x3, PT ;  /* 0x000000031700780c */ /* 0x000fe40003f26070 */
[----:B------:R-:W-:Y:S01]  /*0650*/  MOV R20, R26 ;  /* 0x0000001a00147202 */ /* 0x000fe20000000f00 */
[----:B0-----:R-:W-:-:S08]  /*0660*/  IMAD R6, R6, UR4, R3 ;  /* 0x0000000406067c24 */ /* 0x001fd0000f8e0203 */
[----:B------:R-:W-:Y:S05]  /*0670*/  @!P0 BRA `(.L_x_15) ;  /* 0x0000000000948947 */ /* 0x000fea0003800000 */
[----:B------:R-:W0:Y:S01]  /*0680*/  LDC.64 R2, c[0x0][0x380] ;  /* 0x0000e000ff027b82 */ /* 0x000e220000000a00 */
[----:B------:R-:W-:-:S07]  /*0690*/  IMAD R7, R6, UR12, R24 ;  /* 0x0000000c06077c24 */ /* 0x000fce000f8e0218 */
[----:B------:R-:W1:Y:S01]  /*06a0*/  LDC.64 R4, c[0x0][0x388] ;  /* 0x0000e200ff047b82 */ /* 0x000e620000000a00 */
[----:B0-----:R-:W-:-:S05]  /*06b0*/  IMAD.WIDE R2, R7, 0x4, R2 ;  /* 0x0000000407027825 */ /* 0x001fca00078e0202 */
[----:B------:R-:W2:Y:S01]  /*06c0*/  LDG.E R0, desc[UR14][R2.64] ;  /* 0x0000000e02007981 */ /* 0x000ea2000c1e1900 */
[----:B-1----:R-:W-:-:S05]  /*06d0*/  IMAD.WIDE R4, R7, 0x4, R4 ;  /* 0x0000000407047825 */ /* 0x002fca00078e0204 */
[----:B------:R-:W3:Y:S01]  /*06e0*/  LDG.E R8, desc[UR14][R4.64] ;  /* 0x0000000e04087981 */ /* 0x000ee2000c1e1900 */
[----:B------:R-:W0:Y:S01]  /*06f0*/  S2UR UR11, SR_CgaCtaId ;  /* 0x00000000000b79c3 */ /* 0x000e220000008800 */
[----:B------:R-:W-:Y:S01]  /*0700*/  UMOV UR5, 0x400 ;  /* 0x0000040000057882 */ /* 0x000fe20000000000 */
[----:B------:R-:W-:Y:S01]  /*0710*/  ISETP.NE.AND P0, PT, R9, RZ, PT ;  /* 0x000000ff0900720c */ /* 0x000fe20003f05270 */
[----:B0-----:R-:W-:-:S06]  /*0720*/  ULEA UR5, UR11, UR5, 0x18 ;  /* 0x000000050b057291 */ /* 0x001fcc000f8ec0ff */
[----:B------:R-:W-:Y:S01]  /*0730*/  LEA R7, R24, UR5, 0x2 ;  /* 0x0000000518077c11 */ /* 0x000fe2000f8e10ff */
[----:B------:R-:W-:-:S04]  /*0740*/  IMAD.MOV.U32 R20, RZ, RZ, R25 ;  /* 0x000000ffff147224 */ /* 0x000fc800078e0019 */
[----:B--2---:R0:W-:Y:S04]  /*0750*/  STS [R7], R0 ;  /* 0x0000000007007388 */ /* 0x0041e80000000800 */
[----:B---3--:R0:W-:Y:S01]  /*0760*/  STS [R21], R8 ;  /* 0x0000000815007388 */ /* 0x0081e20000000800 */
[----:B------:R-:W-:Y:S05]  /*0770*/  @!P0 BRA `(.L_x_15) ;  /* 0x0000000000548947 */ /* 0x000fea0003800000 */
[----:B------:R-:W1:Y:S01]  /*0780*/  LDC R15, c[0x0][0x3c8] ;  /* 0x0000f200ff0f7b82 */ /* 0x000e620000000800 */
[----:B------:R-:W-:-:S07]  /*0790*/  ISETP.NE.AND P0, PT, R9, 0x1, PT ;  /* 0x000000010900780c */ /* 0x000fce0003f05270 */
[----:B0-----:R-:W0:Y:S01]  /*07a0*/  LDC R0, c[0x0][0x3c8] ;  /* 0x0000f200ff007b82 */ /* 0x001e220000000800 */
[----:B-1----:R-:W-:-:S04]  /*07b0*/  IMAD.WIDE R8, R15, 0x4, R2 ;  /* 0x000000040f087825 */ /* 0x002fc800078e0202 */
[----:B------:R-:W-:-:S04]  /*07c0*/  IMAD.WIDE R10, R15, 0x4, R4 ;  /* 0x000000040f0a7825 */ /* 0x000fc800078e0204 */
[C---:B------:R-:W-:Y:S02]  /*07d0*/  @P0 IMAD.WIDE R2, R15.reuse, 0x4, R8 ;  /* 0x000000040f020825 */ /* 0x040fe400078e0208 */
[----:B------:R-:W2:Y:S02]  /*07e0*/  LDG.E R8, desc[UR14][R8.64] ;  /* 0x0000000e08087981 */ /* 0x000ea4000c1e1900 */
[----:B------:R-:W-:Y:S02]  /*07f0*/  @P0 IMAD.WIDE R4, R15, 0x4, R10 ;  /* 0x000000040f040825 */ /* 0x000fe400078e020a */
[----:B------:R-:W3:Y:S04]  /*0800*/  LDG.E R10, desc[UR14][R10.64] ;  /* 0x0000000e0a0a7981 */ /* 0x000ee8000c1e1900 */
[----:B------:R-:W4:Y:S04]  /*0810*/  @P0 LDG.E R2, desc[UR14][R2.64] ;  /* 0x0000000e02020981 */ /* 0x000f28000c1e1900 */
[----:B------:R-:W5:Y:S01]  /*0820*/  @P0 LDG.E R4, desc[UR14][R4.64] ;  /* 0x0000000e04040981 */ /* 0x000f62000c1e1900 */
[----:B0-----:R-:W-:-:S02]  /*0830*/  LEA R12, R0, R7, 0x2 ;  /* 0x00000007000c7211 */ /* 0x001fc400078e10ff */
[----:B------:R-:W-:-:S03]  /*0840*/  LEA R0, R0, R21, 0x2 ;  /* 0x0000001500007211 */ /* 0x000fc600078e10ff */
[C---:B------:R-:W-:Y:S01]  /*0850*/  @P0 IMAD R7, R15.reuse, 0x4, R12 ;  /* 0x000000040f070824 */ /* 0x040fe200078e020c */
[----:B------:R-:W-:Y:S02]  /*0860*/  @P0 LEA R13, R15, R0, 0x2 ;  /* 0x000000000f0d0211 */ /* 0x000fe400078e10ff */
[----:B------:R-:W-:Y:S01]  /*0870*/  MOV R20, R22 ;  /* 0x0000001600147202 */ /* 0x000fe20000000f00 */
[----:B------:R-:W-:Y:S01]  /*0880*/  @P0 IMAD.IADD R20, R22, 0x1, R15 ;  /* 0x0000000116140824 */ /* 0x000fe200078e020f */
[----:B--2---:R1:W-:Y:S04]  /*0890*/  STS [R12], R8 ;  /* 0x000000080c007388 */ /* 0x0043e80000000800 */
[----:B---3--:R1:W-:Y:S04]  /*08a0*/  STS [R0], R10 ;  /* 0x0000000a00007388 */ /* 0x0083e80000000800 */
[----:B----4-:R1:W-:Y:S04]  /*08b0*/  @P0 STS [R7], R2 ;  /* 0x0000000207000388 */ /* 0x0103e80000000800 */
[----:B-----5:R1:W-:Y:S02]  /*08c0*/  @P0 STS [R13], R4 ;  /* 0x000000040d000388 */ /* 0x0203e40000000800 */
.L_x_15:
[----:B------:R-:W-:Y:S05]  /*08d0*/  BSYNC.RECONVERGENT B1 ;  /* 0x0000000000017941 */ /* 0x000fea0003800200 */
.L_x_14:
[----:B------:R-:W-:Y:S05]  /*08e0*/  @!P1 BRA `(.L_x_13) ;  /* 0x0000000000b09947 */ /* 0x000fea0003800000 */
[----:B01----:R-:W0:Y:S01]  /*08f0*/  S2R R7, SR_CgaCtaId ;  /* 0x0000000000077919 */ /* 0x003e220000008800 */
[----:B------:R-:W1:Y:S01]  /*0900*/  LDC R29, c[0x0][0x3c8] ;  /* 0x0000f200ff1d7b82 */ /* 0x000e620000000800 */
[----:B------:R-:W-:Y:S02]  /*0910*/  MOV R0, 0x400 ;  /* 0x0000040000007802 */ /* 0x000fe40000000f00 */
[----:B------:R-:W-:-:S05]  /*0920*/  IADD3 R31, PT, PT, R27, R6, RZ ;  /* 0x000000061b1f7210 */ /* 0x000fca0007ffe0ff */
[----:B------:R-:W2:Y:S08]  /*0930*/  LDC.64 R4, c[0x0][0x380] ;  /* 0x0000e000ff047b82 */ /* 0x000eb00000000a00 */
[----:B------:R-:W3:Y:S01]  /*0940*/  LDC.64 R2, c[0x0][0x388] ;  /* 0x0000e200ff027b82 */ /* 0x000ee20000000a00 */
[----:B0-----:R-:W-:-:S07]  /*0950*/  LEA R0, R7, R0, 0x18 ;  /* 0x0000000007007211 */ /* 0x001fce00078ec0ff */
.L_x_16:
[----:B----4-:R-:W-:-:S04]  /*0960*/  IMAD R13, R31, UR12, R20 ;  /* 0x0000000c1f0d7c24 */ /* 0x010fc8000f8e0214 */
[----:B--2---:R-:W-:-:S04]  /*0970*/  IMAD.WIDE R32, R13, 0x4, R4 ;  /* 0x000000040d207825 */ /* 0x004fc800078e0204 */
[----:B---3--:R-:W-:-:S04]  /*0980*/  IMAD.WIDE R12, R13, 0x4, R2 ;  /* 0x000000040d0c7825 */ /* 0x008fc800078e0202 */
[C---:B-1----:R-:W-:Y:S02]  /*0990*/  IMAD.WIDE R14, R29.reuse, 0x4, R32 ;  /* 0x000000041d0e7825 */ /* 0x042fe400078e0220 */
[----:B------:R0:W2:Y:S02]  /*09a0*/  LDG.E R32, desc[UR14][R32.64] ;  /* 0x0000000e20207981 */ /* 0x0000a4000c1e1900 */
[C---:B------:R-:W-:Y:S02]  /*09b0*/  IMAD.WIDE R6, R29.reuse, 0x4, R12 ;  /* 0x000000041d067825 */ /* 0x040fe400078e020c */
[----:B------:R1:W3:Y:S02]  /*09c0*/  LDG.E R12, desc[UR14][R12.64] ;  /* 0x0000000e0c0c7981 */ /* 0x0002e4000c1e1900 */
[C---:B------:R-:W-:Y:S02]  /*09d0*/  IMAD.WIDE R8, R29.reuse, 0x4, R14 ;  /* 0x000000041d087825 */ /* 0x040fe400078e020e */
[----:B------:R4:W5:Y:S02]  /*09e0*/  LDG.E R14, desc[UR14][R14.64] ;  /* 0x0000000e0e0e7981 */ /* 0x000964000c1e1900 */
[----:B------:R-:W-:-:S02]  /*09f0*/  IMAD.WIDE R10, R29, 0x4, R6 ;  /* 0x000000041d0a7825 */ /* 0x000fc400078e0206 */
[----:B------:R4:W5:Y:S02]  /*0a00*/  LDG.E R6, desc[UR14][R6.64] ;  /* 0x0000000e06067981 */ /* 0x000964000c1e1900 */
[C---:B------:R-:W-:Y:S02]  /*0a10*/  IMAD.WIDE R16, R29.reuse, 0x4, R8 ;  /* 0x000000041d107825 */ /* 0x040fe400078e0208 */
[----:B------:R4:W5:Y:S02]  /*0a20*/  LDG.E R8, desc[UR14][R8.64] ;  /* 0x0000000e08087981 */ /* 0x000964000c1e1900 */
[----:B------:R-:W-:Y:S02]  /*0a30*/  IMAD.WIDE R18, R29, 0x4, R10 ;  /* 0x000000041d127825 */ /* 0x000fe400078e020a */
[----:B------:R4:W5:Y:S04]  /*0a40*/  LDG.E R10, desc[UR14][R10.64] ;  /* 0x0000000e0a0a7981 */ /* 0x000968000c1e1900 */
[----:B------:R4:W5:Y:S04]  /*0a50*/  LDG.E R16, desc[UR14][R16.64] ;  /* 0x0000000e10107981 */ /* 0x000968000c1e1900 */
[----:B------:R-:W5:Y:S01]  /*0a60*/  LDG.E R18, desc[UR14][R18.64] ;  /* 0x0000000e12127981 */ /* 0x000f62000c1e1900 */
[----:B0-----:R-:W-:-:S05]  /*0a70*/  IMAD R33, R27, UR12, R20 ;  /* 0x0000000c1b217c24 */ /* 0x001fca000f8e0214 */
[C---:B------:R-:W-:Y:S02]  /*0a80*/  LEA R30, R33.reuse, R0, 0x2 ;  /* 0x00000000211e7211 */ /* 0x040fe400078e10ff */
[----:B------:R-:W-:-:S03]  /*0a90*/  LEA R33, R33, UR13, 0x2 ;  /* 0x0000000d21217c11 */ /* 0x000fc6000f8e10ff */
[C---:B-1----:R-:W-:Y:S01]  /*0aa0*/  IMAD R13, R29.reuse, 0x4, R30 ;  /* 0x000000041d0d7824 */ /* 0x042fe200078e021e */
[----:B----4-:R-:W-:-:S04]  /*0ab0*/  LEA R15, R29, R33, 0x2 ;  /* 0x000000211d0f7211 */ /* 0x010fc800078e10ff */
[C---:B------:R-:W-:Y:S01]  /*0ac0*/  LEA R7, R29.reuse, R13, 0x2 ;  /* 0x0000000d1d077211 */ /* 0x040fe200078e10ff */
[----:B------:R-:W-:-:S03]  /*0ad0*/  IMAD R9, R29, 0x4, R15 ;  /* 0x000000041d097824 */ /* 0x000fc600078e020f */
[C---:B------:R-:W-:Y:S02]  /*0ae0*/  LEA R11, R29.reuse, R7, 0x2 ;  /* 0x000000071d0b7211 */ /* 0x040fe400078e10ff */
[C---:B------:R-:W-:Y:S02]  /*0af0*/  LEA R17, R29.reuse, R9, 0x2 ;  /* 0x000000091d117211 */ /* 0x040fe400078e10ff */
[----:B------:R-:W-:-:S04]  /*0b00*/  LEA R20, R29, R20, 0x2 ;  /* 0x000000141d147211 */ /* 0x000fc800078e10ff */
[----:B------:R-:W-:Y:S01]  /*0b10*/  ISETP.GE.AND P0, PT, R20, UR12, PT ;  /* 0x0000000c14007c0c */ /* 0x000fe2000bf06270 */
[----:B--2---:R4:W-:Y:S04]  /*0b20*/  STS [R30], R32 ;  /* 0x000000201e007388 */ /* 0x0049e80000000800 */
[----:B---3--:R4:W-:Y:S04]  /*0b30*/  STS [R33], R12 ;  /* 0x0000000c21007388 */ /* 0x0089e80000000800 */
[----:B-----5:R4:W-:Y:S04]  /*0b40*/  STS [R13], R14 ;  /* 0x0000000e0d007388 */ /* 0x0209e80000000800 */
[----:B------:R4:W-:Y:S04]  /*0b50*/  STS [R15], R6 ;  /* 0x000000060f007388 */ /* 0x0009e80000000800 */
[----:B------:R4:W-:Y:S04]  /*0b60*/  STS [R7], R8 ;  /* 0x0000000807007388 */ /* 0x0009e80000000800 */
[----:B------:R4:W-:Y:S04]  /*0b70*/  STS [R9], R10 ;  /* 0x0000000a09007388 */ /* 0x0009e80000000800 */
[----:B------:R4:W-:Y:S04]  /*0b80*/  STS [R11], R16 ;  /* 0x000000100b007388 */ /* 0x0009e80000000800 */
[----:B------:R4:W-:Y:S01]  /*0b90*/  STS [R17], R18 ;  /* 0x0000001211007388 */ /* 0x0009e20000000800 */
[----:B------:R-:W-:Y:S05]  /*0ba0*/  @!P0 BRA `(.L_x_16) ;  /* 0xfffffffc006c8947 */ /* 0x000fea000383ffff */
.L_x_13:
[----:B------:R-:W-:Y:S05]  /*0bb0*/  BSYNC.RECONVERGENT B0 ;  /* 0x0000000000007941 */ /* 0x000fea0003800200 */
.L_x_12:
[----:B------:R-:W2:Y:S02]  /*0bc0*/  LDCU UR5, c[0x0][0x3b0] ;  /* 0x00007600ff0577ac */ /* 0x000ea40008000800 */
[----:B--2---:R-:W-:Y:S01]  /*0bd0*/  UISETP.GE.AND UP0, UPT, UR5, 0x1, UPT ;  /* 0x000000010500788c */ /* 0x004fe2000bf06270 */
[----:B------:R-:W-:Y:S08]  /*0be0*/  BAR.SYNC.DEFER_BLOCKING 0x0 ;  /* 0x0000000000007b1d */ /* 0x000ff00000010000 */
[----:B------:R-:W-:Y:S05]  /*0bf0*/  BRA.U !UP0, `(.L_x_17) ;  /* 0x0000002908107547 */ /* 0x000fea000b800000 */
[----:B----4-:R-:W2:Y:S01]  /*0c00*/  LDC R9, c[0x0][0x3c4] ;  /* 0x0000f100ff097b82 */ /* 0x010ea20000000800 */
[----:B------:R-:W-:-:S07]  /*0c10*/  UMOV UR5, URZ ;  /* 0x000000ff00057c82 */ /* 0x000fce0008000000 */
[----:B------:R-:W3:Y:S01]  /*0c20*/  LDC R11, c[0x0][0x3c8] ;  /* 0x0000f200ff0b7b82 */ /* 0x000ee20000000800 */
[----:B--2---:R-:W-:-:S04]  /*0c30*/  IABS R5, R9 ;  /* 0x0000000900057213 */ /* 0x004fc80000000000 */
[----:B01----:R-:W0:Y:S01]  /*0c40*/  I2F.RP R0, R5 ;  /* 0x0000000500007306 */ /* 0x003e220000209400 */
[----:B---3--:R-:W-:-:S07]  /*0c50*/  LEA R12, R11, UR18, 0x2 ;  /* 0x000000120b0c7c11 */ /* 0x008fce000f8e10ff */
[----:B0-----:R-:W0:Y:S02]  /*0c60*/  MUFU.RCP R0, R0 ;  /* 0x0000000000007308 */ /* 0x001e240000001000 */
[----:B0-----:R-:W-:-:S06]  /*0c70*/  VIADD R2, R0, 0xffffffe ;  /* 0x0ffffffe00027836 */ /* 0x001fcc0000000000 */
[----:B------:R0:W1:Y:S02]  /*0c80*/  F2I.FTZ.U32.TRUNC.NTZ R3, R2 ;  /* 0x0000000200037305 */ /* 0x000064000021f000 */
[----:B0-----:R-:W-:Y:S01]  /*0c90*/  HFMA2 R2, -RZ, RZ, 0, 0 ;  /* 0x00000000ff027431 */ /* 0x001fe200000001ff */
[----:B-1----:R-:W-:-:S05]  /*0ca0*/  IADD3 R4, PT, PT, RZ, -R3, RZ ;  /* 0x80000003ff047210 */ /* 0x002fca0007ffe0ff */
[----:B------:R-:W-:Y:S01]  /*0cb0*/  IMAD R7, R4, R5, RZ ;  /* 0x0000000504077224 */ /* 0x000fe200078e02ff */
[----:B------:R-:W-:-:S03]  /*0cc0*/  IABS R4, R28 ;  /* 0x0000001c00047213 */ /* 0x000fc60000000000 */
[----:B------:R-:W-:-:S06]  /*0cd0*/  IMAD.HI.U32 R3, R3, R7, R2 ;  /* 0x0000000703037227 */ /* 0x000fcc00078e0002 */
[----:B------:R-:W-:-:S05]  /*0ce0*/  IMAD.HI.U32 R20, R3, R4, RZ ;  /* 0x0000000403147227 */ /* 0x000fca00078e00ff */
[----:B------:R-:W-:-:S05]  /*0cf0*/  IADD3 R0, PT, PT, -R20, RZ, RZ ;  /* 0x000000ff14007210 */ /* 0x000fca0007ffe1ff */
[----:B------:R-:W-:-:S05]  /*0d00*/  IMAD R0, R5, R0, R4 ;  /* 0x0000000005007224 */ /* 0x000fca00078e0204 */
[----:B------:R-:W-:-:S13]  /*0d10*/  ISETP.GT.U32.AND P1, PT, R5, R0, PT ;  /* 0x000000000500720c */ /* 0x000fda0003f24070 */
[----:B------:R-:W-:Y:S01]  /*0d20*/  @!P1 IMAD.IADD R0, R0, 0x1, -R5 ;  /* 0x0000000100009824 */ /* 0x000fe200078e0a05 */
[----:B------:R-:W-:Y:S02]  /*0d30*/  @!P1 IADD3 R20, PT, PT, R20, 0x1, RZ ;  /* 0x0000000114149810 */ /* 0x000fe40007ffe0ff */
[----:B------:R-:W-:Y:S02]  /*0d40*/  ISETP.NE.AND P1, PT, R9, RZ, PT ;  /* 0x000000ff0900720c */ /* 0x000fe40003f25270 */
[----:B------:R-:W-:Y:S02]  /*0d50*/  ISETP.GE.U32.AND P0, PT, R0, R5, PT ;  /* 0x000000050000720c */ /* 0x000fe40003f06070 */
[----:B------:R-:W-:-:S04]  /*0d60*/  LOP3.LUT R0, R28, R9, RZ, 0x3c, !PT ;  /* 0x000000091c007212 */ /* 0x000fc800078e3cff */
[----:B------:R-:W-:-:S07]  /*0d70*/  ISETP.GE.AND P2, PT, R0, RZ, PT ;  /* 0x000000ff0000720c */ /* 0x000fce0003f46270 */
[----:B------:R-:W-:-:S06]  /*0d80*/  @P0 IADD3 R20, PT, PT, R20, 0x1, RZ ;  /* 0x0000000114140810 */ /* 0x000fcc0007ffe0ff */
[----:B------:R-:W-:Y:S02]  /*0d90*/  @!P2 IADD3 R20, PT, PT, -R20, RZ, RZ ;  /* 0x000000ff1414a210 */ /* 0x000fe40007ffe1ff */
[----:B------:R-:W-:-:S04]  /*0da0*/  @!P1 LOP3.LUT R20, RZ, R9, RZ, 0x33, !PT ;  /* 0x00000009ff149212 */ /* 0x000fc800078e33ff */
[C---:B------:R-:W-:Y:S01]  /*0db0*/  IADD3 R15, PT, PT, R20.reuse, R11, RZ ;  /* 0x0000000b140f7210 */ /* 0x040fe20007ffe0ff */
[----:B------:R-:W-:Y:S01]  /*0dc0*/  IMAD.MOV R17, RZ, RZ, -R20 ;  /* 0x000000ffff117224 */ /* 0x000fe200078e0a14 */
[C---:B------:R-:W-:Y:S02]  /*0dd0*/  LEA R16, R20.reuse, UR7, 0x2 ;  /* 0x0000000714107c11 */ /* 0x040fe4000f8e10ff */
[----:B------:R-:W-:Y:S01]  /*0de0*/  LEA R15, R15, R12, 0x2 ;  /* 0x0000000c0f0f7211 */ /* 0x000fe200078e10ff */
[----:B------:R-:W-:Y:S01]  /*0df0*/  IMAD R17, R9, R17, R28 ;  /* 0x0000001109117224 */ /* 0x000fe200078e021c */
[C---:B------:R-:W-:Y:S01]  /*0e00*/  IADD3 R14, PT, PT, R20.reuse, UR8, RZ ;  /* 0x00000008140e7c10 */ /* 0x040fe2000fffe0ff */
[C---:B------:R-:W-:Y:S01]  /*0e10*/  IMAD R12, R20.reuse, 0x4, R12 ;  /* 0x00000004140c7824 */ /* 0x040fe200078e020c */
[C---:B------:R-:W-:Y:S01]  /*0e20*/  LEA R13, R20.reuse, UR18, 0x2 ;  /* 0x00000012140d7c11 */ /* 0x040fe2000f8e10ff */
[----:B------:R-:W-:Y:S01]  /*0e30*/  IMAD R10, R20, UR12, R17 ;  /* 0x0000000c140a7c24 */ /* 0x000fe2000f8e0211 */
[----:B------:R-:W-:-:S04]  /*0e40*/  LEA R11, R11, R15, 0x2 ;  /* 0x0000000f0b0b7211 */ /* 0x000fc800078e10ff */
[----:B------:R-:W-:-:S07]  /*0e50*/  LEA R10, R10, UR10, 0x2 ;  /* 0x0000000a0a0a7c11 */ /* 0x000fce000f8e10ff */
.L_x_59:
[----:B0-----:R-:W0:Y:S01]  /*0e60*/  LDCU UR29, c[0x0][0x3c0] ;  /* 0x00007800ff1d77ac */ /* 0x001e220008000800 */
[----:B------:R-:W-:Y:S01]  /*0e70*/  BSSY.RECONVERGENT B0, `(.L_x_18) ;  /* 0x0000012000007945 */ /* 0x000fe20003800200 */
[----:B0-----:R-:W-:-:S13]  /*0e80*/  ISETP.GE.AND P0, PT, R17, UR29, PT ;  /* 0x0000001d11007c0c */ /* 0x001fda000bf06270 */
[----:B-123--:R-:W-:Y:S05]  /*0e90*/  @P0 BRA `(.L_x_19) ;  /* 0x00000000003c0947 */ /* 0x00efea0003800000 */
[----:B------:R-:W0:Y:S01]  /*0ea0*/  LDC R3, c[0x0][0x3c8] ;  /* 0x0000f200ff037b82 */ /* 0x000e220000000800 */
[----:B------:R-:W-:Y:S02]  /*0eb0*/  MOV R4, R10 ;  /* 0x0000000a00047202 */ /* 0x000fe40000000f00 */
[----:B------:R-:W-:Y:S01]  /*0ec0*/  MOV R6, R17 ;  /* 0x0000001100067202 */ /* 0x000fe20000000f00 */
[----:B0-----:R-:W-:-:S04]  /*0ed0*/  IMAD R0, R3, UR5, R14 ;  /* 0x0000000503007c24 */ /* 0x001fc8000f8e020e */
[----:B------:R-:W-:-:S07]  /*0ee0*/  IMAD R5, R0, UR29, R17 ;  /* 0x0000001d00057c24 */ /* 0x000fce000f8e0211 */
.L_x_20:
[----:B------:R-:W0:Y:S08]  /*0ef0*/  LDC.64 R2, c[0x0][0x390] ;  /* 0x0000e400ff027b82 */ /* 0x000e300000000a00 */
[----:B------:R-:W1:Y:S01]  /*0f00*/  LDC R7, c[0x0][0x3c4] ;  /* 0x0000f100ff077b82 */ /* 0x000e620000000800 */
[----:B0-----:R-:W-:-:S06]  /*0f10*/  IMAD.WIDE R2, R5, 0x4, R2 ;  /* 0x0000000405027825 */ /* 0x001fcc00078e0202 */
[----:B------:R-:W2:Y:S01]  /*0f20*/  LDG.E R3, desc[UR14][R2.64] ;  /* 0x0000000e02037981 */ /* 0x000ea2000c1e1900 */
[----:B-1----:R-:W-:Y:S01]  /*0f30*/  IMAD.IADD R6, R6, 0x1, R7 ;  /* 0x0000000106067824 */ /* 0x002fe200078e0207 */
[----:B------:R-:W-:-:S04]  /*0f40*/  IADD3 R5, PT, PT, R5, R7, RZ ;  /* 0x0000000705057210 */ /* 0x000fc80007ffe0ff */
[----:B------:R-:W-:Y:S01]  /*0f50*/  ISETP.GE.AND P1, PT, R6, UR29, PT ;  /* 0x0000001d06007c0c */ /* 0x000fe2000bf26270 */
[----:B--2---:R0:W-:Y:S02]  /*0f60*/  STS [R4], R3 ;  /* 0x0000000304007388 */ /* 0x0041e40000000800 */
[----:B0-----:R-:W-:-:S10]  /*0f70*/  LEA R4, R7, R4, 0x2 ;  /* 0x0000000407047211 */ /* 0x001fd400078e10ff */
[----:B------:R-:W-:Y:S05]  /*0f80*/  @!P1 BRA `(.L_x_20) ;  /* 0xfffffffc00d89947 */ /* 0x000fea000383ffff */
.L_x_19:
[----:B------:R-:W-:Y:S05]  /*0f90*/  BSYNC.RECONVERGENT B0 ;  /* 0x0000000000007941 */ /* 0x000fea0003800200 */
.L_x_18:
[----:B------:R-:W-:Y:S01]  /*0fa0*/  BAR.SYNC.DEFER_BLOCKING 0x0 ;  /* 0x0000000000007b1d */ /* 0x000fe20000010000 */
[----:B------:R-:W-:Y:S01]  /*0fb0*/  UISETP.GE.AND UP0, UPT, UR29, 0x1, UPT ;  /* 0x000000011d00788c */ /* 0x000fe2000bf06270 */
[----:B------:R-:W-:-:S08]  /*0fc0*/  HFMA2 R31, -RZ, RZ, 0, 0 ;  /* 0x00000000ff1f7431 */ /* 0x000fd000000001ff */
[----:B------:R-:W-:Y:S05]  /*0fd0*/  BRA.U !UP0, `(.L_x_21) ;  /* 0x0000000508847547 */ /* 0x000fea000b800000 */
[----:B------:R-:W-:Y:S01]  /*0fe0*/  UISETP.GE.U32.AND UP0, UPT, UR19, 0x7, UPT ;  /* 0x000000071300788c */ /* 0x000fe2000bf06070 */
[----:B------:R-:W-:Y:S01]  /*0ff0*/  IMAD.MOV.U32 R31, RZ, RZ, RZ ;  /* 0x000000ffff1f7224 */ /* 0x000fe200078e00ff */
[----:B------:R-:W-:-:S07]  /*1000*/  MOV R0, RZ ;  /* 0x000000ff00007202 */ /* 0x000fce0000000f00 */
[----:B------:R-:W-:Y:S05]  /*1010*/  BRA.U !UP0, `(.L_x_22) ;  /* 0x0000000108947547 */ /* 0x000fea000b800000 */
[----:B------:R-:W0:Y:S01]  /*1020*/  S2UR UR12, SR_CgaCtaId ;  /* 0x00000000000c79c3 */ /* 0x000e220000008800 */
[----:B------:R-:W-:Y:S01]  /*1030*/  HFMA2 R0, -RZ, RZ, 0, 0 ;  /* 0x00000000ff007431 */ /* 0x000fe200000001ff */
[----:B------:R-:W-:Y:S01]  /*1040*/  MOV R31, RZ ;  /* 0x000000ff001f7202 */ /* 0x000fe20000000f00 */
[----:B------:R-:W-:Y:S02]  /*1050*/  UMOV UR11, 0x400 ;  /* 0x00000400000b7882 */ /* 0x000fe40000000000 */
[----:B0-----:R-:W-:-:S12]  /*1060*/  ULEA UR11, UR12, UR11, 0x18 ;  /* 0x0000000b0c0b7291 */ /* 0x001fd8000f8ec0ff */
.L_x_23:
[--C-:B------:R-:W-:Y:S02]  /*1070*/  IMAD R2, R20, UR29, R0.reuse ;  /* 0x0000001d14027c24 */ /* 0x100fe4000f8e0200 */
[----:B------:R-:W-:Y:S02]  /*1080*/  IMAD R3, R17, UR29, R0 ;  /* 0x0000001d11037c24 */ /* 0x000fe4000f8e0200 */
[----:B------:R-:W-:Y:S01]  /*1090*/  VIADD R0, R0, 0x8 ;  /* 0x0000000800007836 */ /* 0x000fe20000000000 */
[----:B------:R-:W-:Y:S02]  /*10a0*/  LEA R33, R2, UR16, 0x2 ;  /* 0x0000001002217c11 */ /* 0x000fe4000f8e10ff */
[----:B------:R-:W-:Y:S02]  /*10b0*/  LEA R34, R3, UR11, 0x2 ;  /* 0x0000000b03227c11 */ /* 0x000fe4000f8e10ff */
[----:B------:R-:W-:Y:S01]  /*10c0*/  ISETP.NE.AND P1, PT, R0, UR26, PT ;  /* 0x0000001a00007c0c */ /* 0x000fe2000bf25270 */
[----:B------:R-:W-:Y:S04]  /*10d0*/  LDS R18, [R33] ;  /* 0x0000000021127984 */ /* 0x000fe80000000800 */
[----:B------:R-:W0:Y:S04]  /*10e0*/  LDS R19, [R34] ;  /* 0x0000000022137984 */ /* 0x000e280000000800 */
[----:B------:R-:W-:Y:S04]  /*10f0*/  LDS R5, [R33+0x4] ;  /* 0x0000040021057984 */ /* 0x000fe80000000800 */
[----:B------:R-:W1:Y:S04]  /*1100*/  LDS R2, [R34+0x4] ;  /* 0x0000040022027984 */ /* 0x000e680000000800 */
[----:B------:R-:W-:Y:S04]  /*1110*/  LDS R8, [R33+0x8] ;  /* 0x0000080021087984 */ /* 0x000fe80000000800 */
[----:B------:R-:W2:Y:S04]  /*1120*/  LDS R3, [R34+0x8] ;  /* 0x0000080022037984 */ /* 0x000ea80000000800 */
[----:B------:R-:W-:Y:S04]  /*1130*/  LDS R6, [R33+0xc] ;  /* 0x00000c0021067984 */ /* 0x000fe80000000800 */
[----:B------:R-:W3:Y:S04]  /*1140*/  LDS R9, [R34+0xc] ;  /* 0x00000c0022097984 */ /* 0x000ee80000000800 */
[----:B------:R-:W-:Y:S04]  /*1150*/  LDS R4, [R33+0x10] ;  /* 0x0000100021047984 */ /* 0x000fe80000000800 */
[----:B------:R-:W4:Y:S04]  /*1160*/  LDS R7, [R34+0x10] ;  /* 0x0000100022077984 */ /* 0x000f280000000800 */
[----:B------:R-:W-:Y:S04]  /*1170*/  LDS R29, [R33+0x14] ;  /* 0x00001400211d7984 */ /* 0x000fe80000000800 */
[----:B------:R-:W5:Y:S01]  /*1180*/  LDS R30, [R34+0x14] ;  /* 0x00001400221e7984 */ /* 0x000f620000000800 */
[----:B0-----:R-:W-:-:S03]  /*1190*/  FFMA R36, R18, R19, R31 ;  /* 0x0000001312247223 */ /* 0x001fc6000000001f */
[----:B------:R-:W-:Y:S04]  /*11a0*/  LDS R18, [R33+0x18] ;  /* 0x0000180021127984 */ /* 0x000fe80000000800 */
[----:B------:R-:W0:Y:S01]  /*11b0*/  LDS R19, [R34+0x18] ;  /* 0x0000180022137984 */ /* 0x000e220000000800 */
[----:B-1----:R-:W-:-:S03]  /*11c0*/  FFMA R5, R5, R2, R36 ;  /* 0x0000000205057223 */ /* 0x002fc60000000024 */
[----:B------:R-:W-:Y:S04]  /*11d0*/  LDS R31, [R33+0x1c] ;  /* 0x00001c00211f7984 */ /* 0x000fe80000000800 */
[----:B------:R-:W1:Y:S01]  /*11e0*/  LDS R32, [R34+0x1c] ;  /* 0x00001c0022207984 */ /* 0x000e620000000800 */
[----:B--2---:R-:W-:-:S04]  /*11f0*/  FFMA R3, R8, R3, R5 ;  /* 0x0000000308037223 */ /* 0x004fc80000000005 */
[----:B---3--:R-:W-:-:S04]  /*1200*/  FFMA R3, R6, R9, R3 ;  /* 0x0000000906037223 */ /* 0x008fc80000000003 */
[----:B----4-:R-:W-:-:S04]  /*1210*/  FFMA R4, R4, R7, R3 ;  /* 0x0000000704047223 */ /* 0x010fc80000000003 */
[----:B-----5:R-:W-:-:S04]  /*1220*/  FFMA R29, R29, R30, R4 ;  /* 0x0000001e1d1d7223 */ /* 0x020fc80000000004 */
[----:B0-----:R-:W-:-:S04]  /*1230*/  FFMA R18, R18, R19, R29 ;  /* 0x0000001312127223 */ /* 0x001fc8000000001d */
[----:B-1----:R-:W-:Y:S01]  /*1240*/  FFMA R31, R31, R32, R18 ;  /* 0x000000201f1f7223 */ /* 0x002fe20000000012 */
[----:B------:R-:W-:Y:S06]  /*1250*/  @P1 BRA `(.L_x_23) ;  /* 0xfffffffc00841947 */ /* 0x000fec000383ffff */
[----:B------:R-:W-:-:S07]  /*1260*/  MOV R0, UR26 ;  /* 0x0000001a00007c02 */ /* 0x000fce0008000f00 */
.L_x_22:
[----:B------:R-:W-:-:S09]  /*1270*/  UISETP.NE.AND UP0, UPT, UR20, URZ, UPT ;  /* 0x000000ff1400728c */ /* 0x000fd2000bf05270 */
[----:B------:R-:W-:Y:S05]  /*1280*/  BRA.U !UP0, `(.L_x_21) ;  /* 0x0000000108d87547 */ /* 0x000fea000b800000 */
[----:B------:R-:W-:Y:S02]  /*1290*/  UIADD3 UR11, UPT, UPT, UR20, -0x1, URZ ;  /* 0xffffffff140b7890 */ /* 0x000fe4000fffe0ff */
[----:B------:R-:W-:Y:S02]  /*12a0*/  UISETP.NE.AND UP1, UPT, UR21, URZ, UPT ;  /* 0x000000ff1500728c */ /* 0x000fe4000bf25270 */
[----:B------:R-:W-:-:S09]  /*12b0*/  UISETP.GE.U32.AND UP0, UPT, UR11, 0x3, UPT ;  /* 0x000000030b00788c */ /* 0x000fd2000bf06070 */
[----:B------:R-:W-:Y:S05]  /*12c0*/  BRA.U !UP0, `(.L_x_24) ;  /* 0x0000000108507547 */ /* 0x000fea000b800000 */
[----:B------:R-:W0:Y:S01]  /*12d0*/  S2UR UR12, SR_CgaCtaId ;  /* 0x00000000000c79c3 */ /* 0x000e220000008800 */
[----:B------:R-:W-:Y:S01]  /*12e0*/  UMOV UR11, 0x400 ;  /* 0x00000400000b7882 */ /* 0x000fe20000000000 */
[--C-:B------:R-:W-:Y:S02]  /*12f0*/  IMAD R2, R20, UR29, R0.reuse ;  /* 0x0000001d14027c24 */ /* 0x100fe4000f8e0200 */
[----:B------:R-:W-:Y:S01]  /*1300*/  IMAD R3, R17, UR29, R0 ;  /* 0x0000001d11037c24 */ /* 0x000fe2000f8e0200 */
[----:B------:R-:W-:Y:S02]  /*1310*/  IADD3 R0, PT, PT, R0, 0x4, RZ ;  /* 0x0000000400007810 */ /* 0x000fe40007ffe0ff */
[----:B------:R-:W-:-:S05]  /*1320*/  LEA R2, R2, UR16, 0x2 ;  /* 0x0000001002027c11 */ /* 0x000fca000f8e10ff */
[----:B------:R-:W-:Y:S04]  /*1330*/  LDS R4, [R2] ;  /* 0x0000000002047984 */ /* 0x000fe80000000800 */
[----:B------:R-:W-:Y:S04]  /*1340*/  LDS R7, [R2+0x4] ;  /* 0x0000040002077984 */ /* 0x000fe80000000800 */
[----:B------:R-:W-:Y:S01]  /*1350*/  LDS R9, [R2+0x8] ;  /* 0x0000080002097984 */ /* 0x000fe20000000800 */
[----:B0-----:R-:W-:-:S03]  /*1360*/  ULEA UR11, UR12, UR11, 0x18 ;  /* 0x0000000b0c0b7291 */ /* 0x001fc6000f8ec0ff */
[----:B------:R-:W-:Y:S03]  /*1370*/  LDS R19, [R2+0xc] ;  /* 0x00000c0002137984 */ /* 0x000fe60000000800 */
[----:B------:R-:W-:-:S05]  /*1380*/  LEA R3, R3, UR11, 0x2 ;  /* 0x0000000b03037c11 */ /* 0x000fca000f8e10ff */
[----:B------:R-:W0:Y:S04]  /*1390*/  LDS R5, [R3] ;  /* 0x0000000003057984 */ /* 0x000e280000000800 */
[----:B------:R-:W1:Y:S04]  /*13a0*/  LDS R6, [R3+0x4] ;  /* 0x0000040003067984 */ /* 0x000e680000000800 */
[----:B------:R-:W2:Y:S04]  /*13b0*/  LDS R8, [R3+0x8] ;  /* 0x0000080003087984 */ /* 0x000ea80000000800 */
[----:B------:R-:W3:Y:S01]  /*13c0*/  LDS R18, [R3+0xc] ;  /* 0x00000c0003127984 */ /* 0x000ee20000000800 */
[----:B0-----:R-:W-:-:S04]  /*13d0*/  FFMA R4, R4, R5, R31 ;  /* 0x0000000504047223 */ /* 0x001fc8000000001f */
[----:B-1----:R-:W-:-:S04]  /*13e0*/  FFMA R4, R7, R6, R4 ;  /* 0x0000000607047223 */ /* 0x002fc80000000004 */
[----:B--2---:R-:W-:-:S04]  /*13f0*/  FFMA R4, R9, R8, R4 ;  /* 0x0000000809047223 */ /* 0x004fc80000000004 */
[----:B---3--:R-:W-:-:S07]  /*1400*/  FFMA R31, R19, R18, R4 ;  /* 0x00000012131f7223 */ /* 0x008fce0000000004 */
.L_x_24:
[----:B------:R-:W-:Y:S05]  /*1410*/  BRA.U !UP1, `(.L_x_21) ;  /* 0x0000000109747547 */ /* 0x000fea000b800000 */
[----:B------:R-:W-:Y:S02]  /*1420*/  UISETP.NE.AND UP0, UPT, UR21, 0x1, UPT ;  /* 0x000000011500788c */ /* 0x000fe4000bf05270 */
[----:B------:R-:W-:-:S04]  /*1430*/  ULOP3.LUT UR11, UR29, 0x1, URZ, 0xc0, !UPT ;  /* 0x000000011d0b7892 */ /* 0x000fc8000f8ec0ff */
[----:B------:R-:W-:-:S03]  /*1440*/  UISETP.NE.U32.AND UP1, UPT, UR11, 0x1, UPT ;  /* 0x000000010b00788c */ /* 0x000fc6000bf25070 */
[----:B------:R-:W-:Y:S08]  /*1450*/  BRA.U !UP0, `(.L_x_25) ;  /* 0x0000000108387547 */ /* 0x000ff0000b800000 */
[----:B------:R-:W0:Y:S01]  /*1460*/  S2UR UR12, SR_CgaCtaId ;  /* 0x00000000000c79c3 */ /* 0x000e220000008800 */
[----:B------:R-:W-:Y:S01]  /*1470*/  UMOV UR11, 0x400 ;  /* 0x00000400000b7882 */ /* 0x000fe20000000000 */
[--C-:B------:R-:W-:Y:S02]  /*1480*/  IMAD R2, R20, UR29, R0.reuse ;  /* 0x0000001d14027c24 */ /* 0x100fe4000f8e0200 */
[----:B------:R-:W-:Y:S01]  /*1490*/  IMAD R3, R17, UR29, R0 ;  /* 0x0000001d11037c24 */ /* 0x000fe2000f8e0200 */
[----:B------:R-:W-:Y:S02]  /*14a0*/  IADD3 R0, PT, PT, R0, 0x2, RZ ;  /* 0x0000000200007810 */ /* 0x000fe40007ffe0ff */
[----:B------:R-:W-:-:S05]  /*14b0*/  LEA R2, R2, UR16, 0x2 ;  /* 0x0000001002027c11 */ /* 0x000fca000f8e10ff */
[----:B------:R-:W-:Y:S04]  /*14c0*/  LDS R4, [R2] ;  /* 0x0000000002047984 */ /* 0x000fe80000000800 */
[----:B------:R-:W-:Y:S01]  /*14d0*/  LDS R7, [R2+0x4] ;  /* 0x0000040002077984 */ /* 0x000fe20000000800 */
[----:B0-----:R-:W-:-:S06]  /*14e0*/  ULEA UR11, UR12, UR11, 0x18 ;  /* 0x0000000b0c0b7291 */ /* 0x001fcc000f8ec0ff */
[----:B------:R-:W-:-:S05]  /*14f0*/  LEA R3, R3, UR11, 0x2 ;  /* 0x0000000b03037c11 */ /* 0x000fca000f8e10ff */
[----:B------:R-:W0:Y:S04]  /*1500*/  LDS R5, [R3] ;  /* 0x0000000003057984 */ /* 0x000e280000000800 */
[----:B------:R-:W1:Y:S01]  /*1510*/  LDS R6, [R3+0x4] ;  /* 0x0000040003067984 */ /* 0x000e620000000800 */
[----:B0-----:R-:W-:-:S04]  /*1520*/  FFMA R4, R4, R5, R31 ;  /* 0x0000000504047223 */ /* 0x001fc8000000001f */
[----:B-1----:R-:W-:-:S07]  /*1530*/  FFMA R31, R7, R6, R4 ;  /* 0x00000006071f7223 */ /* 0x002fce0000000004 */
.L_x_25:
[----:B------:R-:W-:Y:S05]  /*1540*/  BRA.U UP1, `(.L_x_21) ;  /* 0x0000000101287547 */ /* 0x000fea000b800000 */
[----:B------:R-:W0:Y:S01]  /*1550*/  S2UR UR12, SR_CgaCtaId ;  /* 0x00000000000c79c3 */ /* 0x000e220000008800 */
[----:B------:R-:W-:Y:S01]  /*1560*/  UMOV UR11, 0x400 ;  /* 0x00000400000b7882 */ /* 0x000fe20000000000 */
[--C-:B------:R-:W-:Y:S02]  /*1570*/  IMAD R2, R20, UR29, R0.reuse ;  /* 0x0000001d14027c24 */ /* 0x100fe4000f8e0200 */
[----:B------:R-:W-:-:S03]  /*1580*/  IMAD R0, R17, UR29, R0 ;  /* 0x0000001d11007c24 */ /* 0x000fc6000f8e0200 */
[----:B------:R-:W-:-:S06]  /*1590*/  LEA R2, R2, UR16, 0x2 ;  /* 0x0000001002027c11 */ /* 0x000fcc000f8e10ff */
[----:B------:R-:W-:Y:S01]  /*15a0*/  LDS R2, [R2] ;  /* 0x0000000002027984 */ /* 0x000fe20000000800 */
[----:B0-----:R-:W-:-:S06]  /*15b0*/  ULEA UR11, UR12, UR11, 0x18 ;  /* 0x0000000b0c0b7291 */ /* 0x001fcc000f8ec0ff */
[----:B------:R-:W-:-:S06]  /*15c0*/  LEA R0, R0, UR11, 0x2 ;  /* 0x0000000b00007c11 */ /* 0x000fcc000f8e10ff */
[----:B------:R-:W0:Y:S02]  /*15d0*/  LDS R0, [R0] ;  /* 0x0000000000007984 */ /* 0x000e240000000800 */
[----:B0-----:R-:W-:-:S07]  /*15e0*/  FFMA R31, R2, R0, R31 ;  /* 0x00000000021f7223 */ /* 0x001fce000000001f */
.L_x_21:
[----:B------:R-:W0:Y:S01]  /*15f0*/  LDCU UR11, c[0x0][0x3cc] ;  /* 0x00007980ff0b77ac */ /* 0x000e220008000800 */
[----:B------:R-:W-:Y:S01]  /*1600*/  LEA R0, R28, UR6, 0x2 ;  /* 0x000000061c007c11 */ /* 0x000fe2000f8e10ff */
[----:B------:R-:W-:Y:S01]  /*1610*/  BSSY.RECONVERGENT B0, `(.L_x_26) ;  /* 0x00000f9000007945 */ /* 0x000fe20003800200 */
[----:B------:R-:W-:Y:S01]  /*1620*/  ISETP.NE.AND P2, PT, R17, RZ, PT ;  /* 0x000000ff1100720c */ /* 0x000fe20003f45270 */
[----:B0-----:R-:W-:-:S05]  /*1630*/  FMUL R31, R31, UR11 ;  /* 0x0000000b1f1f7c20 */ /* 0x001fca0008400000 */
[----:B------:R0:W-:Y:S07]  /*1640*/  STS [R0], R31 ;  /* 0x0000001f00007388 */ /* 0x0001ee0000000800 */
[----:B------:R-:W-:Y:S05]  /*1650*/  @P2 BRA `(.L_x_27) ;  /* 0x0000000c00d02947 */ /* 0x000fea0003800000 */
[----:B------:R-:W1:Y:S02]  /*1660*/  LDCU UR11, c[0x0][0x3c4] ;  /* 0x00007880ff0b77ac */ /* 0x000e640008000800 */
[----:B-1----:R-:W-:-:S09]  /*1670*/  UISETP.GE.AND UP0, UPT, UR11, 0x1, UPT ;  /* 0x000000010b00788c */ /* 0x002fd2000bf06270 */
[----:B------:R-:W-:Y:S05]  /*1680*/  BRA.U !UP0, `(.L_x_28) ;  /* 0x0000000d08107547 */ /* 0x000fea000b800000 */
[----:B------:R-:W-:Y:S01]  /*1690*/  UISETP.GE.U32.AND UP0, UPT, UR11, 0x8, UPT ;  /* 0x000000080b00788c */ /* 0x000fe2000bf06070 */
[----:B------:R-:W-:Y:S01]  /*16a0*/  IMAD.MOV.U32 R5, RZ, RZ, -0x800000 ;  /* 0xff800000ff057424 */ /* 0x000fe200078e00ff */
[----:B------:R-:W-:-:S07]  /*16b0*/  MOV R3, RZ ;  /* 0x000000ff00037202 */ /* 0x000fce0000000f00 */
[----:B------:R-:W-:Y:S05]  /*16c0*/  BRA.U !UP0, `(.L_x_29) ;  /* 0x0000000108807547 */ /* 0x000fea000b800000 */
[----:B------:R-:W-:Y:S01]  /*16d0*/  HFMA2 R3, -RZ, RZ, 0, 0 ;  /* 0x00000000ff037431 */ /* 0x000fe200000001ff */
[----:B------:R-:W-:-:S07]  /*16e0*/  MOV R5, 0xff800000 ;  /* 0xff80000000057802 */ /* 0x000fce0000000f00 */
.L_x_30:
[----:B0-----:R-:W-:Y:S02]  /*16f0*/  IMAD R0, R20, UR11, R3 ;  /* 0x0000000b14007c24 */ /* 0x001fe4000f8e0203 */
[----:B------:R-:W-:-:S03]  /*1700*/  VIADD R3, R3, 0x8 ;  /* 0x0000000803037836 */ /* 0x000fc60000000000 */
[----:B------:R-:W-:Y:S02]  /*1710*/  LEA R0, R0, UR6, 0x2 ;  /* 0x0000000600007c11 */ /* 0x000fe4000f8e10ff */
[----:B------:R-:W-:-:S03]  /*1720*/  ISETP.NE.AND P3, PT, R3, UR27, PT ;  /* 0x0000001b03007c0c */ /* 0x000fc6000bf65270 */
[----:B------:R-:W0:Y:S04]  /*1730*/  LDS R2, [R0] ;  /* 0x0000000000027984 */ /* 0x000e280000000800 */
[----:B------:R-:W1:Y:S04]  /*1740*/  LDS R7, [R0+0x4] ;  /* 0x0000040000077984 */ /* 0x000e680000000800 */
[----:B------:R-:W2:Y:S04]  /*1750*/  LDS R9, [R0+0x8] ;  /* 0x0000080000097984 */ /* 0x000ea80000000800 */
[----:B------:R-:W3:Y:S04]  /*1760*/  LDS R19, [R0+0xc] ;  /* 0x00000c0000137984 */ /* 0x000ee80000000800 */
[----:B------:R-:W4:Y:S04]  /*1770*/  LDS R29, [R0+0x10] ;  /* 0x00001000001d7984 */ /* 0x000f280000000800 */
[----:B------:R-:W5:Y:S04]  /*1780*/  LDS R31, [R0+0x14] ;  /* 0x00001400001f7984 */ /* 0x000f680000000800 */
[----:B------:R-:W-:Y:S01]  /*1790*/  LDS R4, [R0+0x1c] ;  /* 0x00001c0000047984 */ /* 0x000fe20000000800 */
[----:B0-----:R-:W-:-:S04]  /*17a0*/  FSETP.GT.AND P1, PT, R2, R5, PT ;  /* 0x000000050200720b */ /* 0x001fc80003f24000 */
[----:B------:R-:W-:Y:S02]  /*17b0*/  FSEL R2, R2, R5, P1 ;  /* 0x0000000502027208 */ /* 0x000fe40000800000 */
[----:B------:R-:W0:Y:S02]  /*17c0*/  LDS R5, [R0+0x18] ;  /* 0x0000180000057984 */ /* 0x000e240000000800 */
[----:B-1----:R-:W-:-:S04]  /*17d0*/  FSETP.GT.AND P1, PT, R7, R2, PT ;  /* 0x000000020700720b */ /* 0x002fc80003f24000 */
[----:B------:R-:W-:-:S04]  /*17e0*/  FSEL R2, R7, R2, P1 ;  /* 0x0000000207027208 */ /* 0x000fc80000800000 */
[----:B--2---:R-:W-:-:S04]  /*17f0*/  FSETP.GT.AND P1, PT, R9, R2, PT ;  /* 0x000000020900720b */ /* 0x004fc80003f24000 */
[----:B------:R-:W-:-:S04]  /*1800*/  FSEL R2, R9, R2, P1 ;  /* 0x0000000209027208 */ /* 0x000fc80000800000 */
[----:B---3--:R-:W-:-:S04]  /*1810*/  FSETP.GT.AND P1, PT, R19, R2, PT ;  /* 0x000000021300720b */ /* 0x008fc80003f24000 */
[----:B------:R-:W-:-:S04]  /*1820*/  FSEL R2, R19, R2, P1 ;  /* 0x0000000213027208 */ /* 0x000fc80000800000 */
[----:B----4-:R-:W-:-:S04]  /*1830*/  FSETP.GT.AND P1, PT, R29, R2, PT ;  /* 0x000000021d00720b */ /* 0x010fc80003f24000 */
[----:B------:R-:W-:-:S04]  /*1840*/  FSEL R2, R29, R2, P1 ;  /* 0x000000021d027208 */ /* 0x000fc80000800000 */
[----:B-----5:R-:W-:-:S04]  /*1850*/  FSETP.GT.AND P1, PT, R31, R2, PT ;  /* 0x000000021f00720b */ /* 0x020fc80003f24000 */
[----:B------:R-:W-:-:S04]  /*1860*/  FSEL R2, R31, R2, P1 ;  /* 0x000000021f027208 */ /* 0x000fc80000800000 */
[----:B0-----:R-:W-:-:S04]  /*1870*/  FSETP.GT.AND P1, PT, R5, R2, PT ;  /* 0x000000020500720b */ /* 0x001fc80003f24000 */
[----:B------:R-:W-:-:S04]  /*1880*/  FSEL R5, R5, R2, P1 ;  /* 0x0000000205057208 */ /* 0x000fc80000800000 */
[----:B------:R-:W-:-:S04]  /*1890*/  FSETP.GT.AND P1, PT, R4, R5, PT ;  /* 0x000000050400720b */ /* 0x000fc80003f24000 */
[----:B------:R-:W-:Y:S01]  /*18a0*/  FSEL R5, R4, R5, P1 ;  /* 0x0000000504057208 */ /* 0x000fe20000800000 */
[----:B------:R-:W-:Y:S08]  /*18b0*/  @P3 BRA `(.L_x_30) ;  /* 0xfffffffc008c3947 */ /* 0x000ff0000383ffff */
[----:B------:R-:W-:-:S07]  /*18c0*/  MOV R3, UR27 ;  /* 0x0000001b00037c02 */ /* 0x000fce0008000f00 */
.L_x_29:
[----:B------:R-:W-:-:S09]  /*18d0*/  UISETP.NE.AND UP0, UPT, UR22, URZ, UPT ;  /* 0x000000ff1600728c */ /* 0x000fd2000bf05270 */
[----:B------:R-:W-:Y:S05]  /*18e0*/  BRA.U !UP0, `(.L_x_31) ;  /* 0x0000000108907547 */ /* 0x000fea000b800000 */
[----:B------:R-:W-:Y:S02]  /*18f0*/  UISETP.GE.U32.AND UP0, UPT, UR23, 0x3, UPT ;  /* 0x000000031700788c */ /* 0x000fe4000bf06070 */
[----:B------:R-:W-:-:S07]  /*1900*/  UISETP.NE.AND UP1, UPT, UR24, URZ, UPT ;  /* 0x000000ff1800728c */ /* 0x000fce000bf25270 */
[----:B------:R-:W-:Y:S05]  /*1910*/  BRA.U !UP0, `(.L_x_32) ;  /* 0x00000001083c7547 */ /* 0x000fea000b800000 */
[----:B0-----:R-:W-:Y:S01]  /*1920*/  IMAD R0, R20, UR11, R3 ;  /* 0x0000000b14007c24 */ /* 0x001fe2000f8e0203 */
[----:B------:R-:W-:-:S04]  /*1930*/  IADD3 R3, PT, PT, R3, 0x4, RZ ;  /* 0x0000000403037810 */ /* 0x000fc80007ffe0ff */
[----:B------:R-:W-:-:S05]  /*1940*/  LEA R0, R0, UR6, 0x2 ;  /* 0x0000000600007c11 */ /* 0x000fca000f8e10ff */
[----:B------:R-:W0:Y:S04]  /*1950*/  LDS R2, [R0] ;  /* 0x0000000000027984 */ /* 0x000e280000000800 */
[----:B------:R-:W1:Y:S04]  /*1960*/  LDS R7, [R0+0x4] ;  /* 0x0000040000077984 */ /* 0x000e680000000800 */
[----:B------:R-:W2:Y:S04]  /*1970*/  LDS R9, [R0+0x8] ;  /* 0x0000080000097984 */ /* 0x000ea80000000800 */
[----:B------:R-:W3:Y:S01]  /*1980*/  LDS R19, [R0+0xc] ;  /* 0x00000c0000137984 */ /* 0x000ee20000000800 */
[----:B0-----:R-:W-:-:S04]  /*1990*/  FSETP.GT.AND P1, PT, R2, R5, PT ;  /* 0x000000050200720b */ /* 0x001fc80003f24000 */
[----:B------:R-:W-:-:S04]  /*19a0*/  FSEL R2, R2, R5, P1 ;  /* 0x0000000502027208 */ /* 0x000fc80000800000 */
[----:B-1----:R-:W-:-:S04]  /*19b0*/  FSETP.GT.AND P1, PT, R7, R2, PT ;  /* 0x000000020700720b */ /* 0x002fc80003f24000 */
[----:B------:R-:W-:-:S04]  /*19c0*/  FSEL R2, R7, R2, P1 ;  /* 0x0000000207027208 */ /* 0x000fc80000800000 */
[----:B--2---:R-:W-:-:S04]  /*19d0*/  FSETP.GT.AND P1, PT, R9, R2, PT ;  /* 0x000000020900720b */ /* 0x004fc80003f24000 */
[----:B------:R-:W-:-:S04]  /*19e0*/  FSEL R2, R9, R2, P1 ;  /* 0x0000000209027208 */ /* 0x000fc80000800000 */
[----:B---3--:R-:W-:-:S04]  /*19f0*/  FSETP.GT.AND P1, PT, R19, R2, PT ;  /* 0x000000021300720b */ /* 0x008fc80003f24000 */
[----:B------:R-:W-:-:S09]  /*1a00*/  FSEL R5, R19, R2, P1 ;  /* 0x0000000213057208 */ /* 0x000fd20000800000 */
.L_x_32:
[----:B------:R-:W-:Y:S05]  /*1a10*/  BRA.U !UP1, `(.L_x_31) ;  /* 0x0000000109447547 */ /* 0x000fea000b800000 */
[----:B------:R-:W-:Y:S01]  /*1a20*/  UISETP.NE.AND UP0, UPT, UR25, URZ, UPT ;  /* 0x000000ff1900728c */ /* 0x000fe2000bf05270 */
[----:B------:R-:W-:-:S08]  /*1a30*/  ISETP.NE.AND P1, PT, RZ, UR28, PT ;  /* 0x0000001cff007c0c */ /* 0x000fd0000bf25270 */
[----:B------:R-:W-:Y:S05]  /*1a40*/  BRA.U !UP0, `(.L_x_33) ;  /* 0x0000000108247547 */ /* 0x000fea000b800000 */
[----:B0-----:R-:W-:Y:S01]  /*1a50*/  IMAD R0, R20, UR11, R3 ;  /* 0x0000000b14007c24 */ /* 0x001fe2000f8e0203 */
[----:B------:R-:W-:-:S04]  /*1a60*/  IADD3 R3, PT, PT, R3, 0x2, RZ ;  /* 0x0000000203037810 */ /* 0x000fc80007ffe0ff */
[----:B------:R-:W-:-:S05]  /*1a70*/  LEA R0, R0, UR6, 0x2 ;  /* 0x0000000600007c11 */ /* 0x000fca000f8e10ff */
[----:B------:R-:W0:Y:S04]  /*1a80*/  LDS R2, [R0] ;  /* 0x0000000000027984 */ /* 0x000e280000000800 */
[----:B------:R-:W1:Y:S01]  /*1a90*/  LDS R4, [R0+0x4] ;  /* 0x0000040000047984 */ /* 0x000e620000000800 */
[----:B0-----:R-:W-:-:S04]  /*1aa0*/  FSETP.GT.AND P3, PT, R2, R5, PT ;  /* 0x000000050200720b */ /* 0x001fc80003f64000 */
[----:B------:R-:W-:-:S04]  /*1ab0*/  FSEL R5, R2, R5, P3 ;  /* 0x0000000502057208 */ /* 0x000fc80001800000 */
[----:B-1----:R-:W-:-:S04]  /*1ac0*/  FSETP.GT.AND P3, PT, R4, R5, PT ;  /* 0x000000050400720b */ /* 0x002fc80003f64000 */
[----:B------:R-:W-:-:S09]  /*1ad0*/  FSEL R5, R4, R5, P3 ;  /* 0x0000000504057208 */ /* 0x000fd20001800000 */
.L_x_33:
[----:B------:R-:W-:-:S05]  /*1ae0*/  @P1 IMAD R3, R20, UR11, R3 ;  /* 0x0000000b14031c24 */ /* 0x000fca000f8e0203 */
[----:B------:R-:W-:-:S05]  /*1af0*/  @P1 LEA R3, R3, UR6, 0x2 ;  /* 0x0000000603031c11 */ /* 0x000fca000f8e10ff */
[----:B0-----:R-:W0:Y:S02]  /*1b00*/  @P1 LDS R0, [R3] ;  /* 0x0000000003001984 */ /* 0x001e240000000800 */
[----:B0-----:R-:W-:-:S04]  /*1b10*/  @P1 FSETP.GT.AND P3, PT, R0, R5, PT ;  /* 0x000000050000120b */ /* 0x001fc80003f64000 */
[----:B------:R-:W-:-:S09]  /*1b20*/  @P1 FSEL R5, R0, R5, P3 ;  /* 0x0000000500051208 */ /* 0x000fd20001800000 */
.L_x_31:
[----:B------:R1:W-:Y:S01]  /*1b30*/  STS [R16], R5 ;  /* 0x0000000510007388 */ /* 0x0003e20000000800 */
[----:B------:R-:W-:Y:S01]  /*1b40*/  UISETP.GE.U32.AND UP0, UPT, UR11, 0x4, UPT ;  /* 0x000000040b00788c */ /* 0x000fe2000bf06070 */
[----:B0-----:R-:W-:Y:S01]  /*1b50*/  IMAD.MOV.U32 R0, RZ, RZ, RZ ;  /* 0x000000ffff007224 */ /* 0x001fe200078e00ff */
[----:B------:R-:W-:-:S07]  /*1b60*/  MOV R3, RZ ;  /* 0x000000ff00037202 */ /* 0x000fce0000000f00 */
[----:B-1----:R-:W-:Y:S05]  /*1b70*/  BRA.U !UP0, `(.L_x_34) ;  /* 0x0000000108f87547 */ /* 0x002fea000b800000 */
[----:B------:R-:W-:Y:S01]  /*1b80*/  HFMA2 R0, -RZ, RZ, 0, 0 ;  /* 0x00000000ff007431 */ /* 0x000fe200000001ff */
[----:B------:R-:W-:-:S07]  /*1b90*/  MOV R3, RZ ;  /* 0x000000ff00037202 */ /* 0x000fce0000000f00 */
.L_x_35:
[----:B0-----:R-:W-:Y:S01]  /*1ba0*/  IMAD R4, R20, UR11, R3 ;  /* 0x0000000b14047c24 */ /* 0x001fe2000f8e0203 */
[----:B------:R-:W-:Y:S01]  /*1bb0*/  LDS R6, [R16] ;  /* 0x0000000010067984 */ /* 0x000fe20000000800 */
[----:B------:R-:W-:Y:S01]  /*1bc0*/  IMAD.MOV.U32 R2, RZ, RZ, 0x3bbb989d ;  /* 0x3bbb989dff027424 */ /* 0x000fe200078e00ff */
[----:B------:R-:W-:Y:S02]  /*1bd0*/  IADD3 R3, PT, PT, R3, 0x4, RZ ;  /* 0x0000000403037810 */ /* 0x000fe40007ffe0ff */
[----:B------:R-:W-:Y:S02]  /*1be0*/  LEA R4, R4, UR6, 0x2 ;  /* 0x0000000604047c11 */ /* 0x000fe4000f8e10ff */
[----:B------:R-:W-:-:S03]  /*1bf0*/  ISETP.NE.AND P1, PT, R3, UR9, PT ;  /* 0x0000000903007c0c */ /* 0x000fc6000bf25270 */
[----:B------:R-:W0:Y:S02]  /*1c00*/  LDS R5, [R4] ;  /* 0x0000000004057984 */ /* 0x000e240000000800 */
[----:B0-----:R-:W-:Y:S01]  /*1c10*/  FADD R7, R5, -R6 ;  /* 0x8000000605077221 */ /* 0x001fe20000000000 */
[----:B------:R-:W-:-:S03]  /*1c20*/  MOV R5, 0x437c0000 ;  /* 0x437c000000057802 */ /* 0x000fc60000000f00 */
[----:B------:R-:W-:-:S04]  /*1c30*/  FFMA.SAT R6, R7, R2, 0.5 ;  /* 0x3f00000007067423 */ /* 0x000fc80000002002 */
[----:B------:R-:W-:-:S04]  /*1c40*/  FFMA.RM R6, R6, R5, 12582913 ;  /* 0x4b40000106067423 */ /* 0x000fc80000004005 */
[----:B------:R-:W-:-:S04]  /*1c50*/  FADD R8, R6, -12583039 ;  /* 0xcb40007f06087421 */ /* 0x000fc80000000000 */
[----:B------:R-:W-:-:S04]  /*1c60*/  FFMA R8, R7, 1.4426950216293334961, -R8 ;  /* 0x3fb8aa3b07087823 */ /* 0x000fc80000000808 */
[----:B------:R-:W-:Y:S01]  /*1c70*/  FFMA R8, R7, 1.925963033500011079e-08, R8 ;  /* 0x32a5706007087823 */ /* 0x000fe20000000008 */
[----:B------:R-:W-:Y:S02]  /*1c80*/  SHF.L.U32 R7, R6, 0x17, RZ ;  /* 0x0000001706077819 */ /* 0x000fe400000006ff */
[----:B------:R-:W-:Y:S03]  /*1c90*/  LDS R6, [R4+0x4] ;  /* 0x0000040004067984 */ /* 0x000fe60000000800 */
[----:B------:R-:W0:Y:S02]  /*1ca0*/  MUFU.EX2 R8, R8 ;  /* 0x0000000800087308 */ /* 0x000e240000000800 */
[----:B0-----:R-:W-:-:S04]  /*1cb0*/  FMUL R7, R7, R8 ;  /* 0x0000000807077220 */ /* 0x001fc80000400000 */
[----:B------:R-:W-:Y:S01]  /*1cc0*/  FADD R0, R7, R0 ;  /* 0x0000000007007221 */ /* 0x000fe20000000000 */
[----:B------:R-:W-:Y:S04]  /*1cd0*/  STS [R4], R7 ;  /* 0x0000000704007388 */ /* 0x000fe80000000800 */
[----:B------:R-:W0:Y:S02]  /*1ce0*/  LDS R9, [R16] ;  /* 0x0000000010097984 */ /* 0x000e240000000800 */
[----:B0-----:R-:W-:-:S04]  /*1cf0*/  FADD R9, R6, -R9 ;  /* 0x8000000906097221 */ /* 0x001fc80000000000 */
        /* <DEDUP_REMOVED lines=10> */
[----:B------:R-:W-:Y:S04]  /*1da0*/  STS [R4+0x4], R9 ;  /* 0x0000040904007388 */ /* 0x000fe80000000800 */
[----:B------:R-:W0:Y:S02]  /*1db0*/  LDS R19, [R16] ;  /* 0x0000000010137984 */ /* 0x000e240000000800 */
[----:B0-----:R-:W-:-:S04]  /*1dc0*/  FADD R19, R6, -R19 ;  /* 0x8000001306137221 */ /* 0x001fc80000000000 */
[----:B------:R-:W-:-:S04]  /*1dd0*/  FFMA.SAT R6, R19, R2, 0.5 ;  /* 0x3f00000013067423 */ /* 0x000fc80000002002 */
[----:B------:R-:W-:-:S04]  /*1de0*/  FFMA.RM R6, R6, R5, 12582913 ;  /* 0x4b40000106067423 */ /* 0x000fc80000004005 */
[----:B------:R-:W-:-:S04]  /*1df0*/  FADD R8, R6, -12583039 ;  /* 0xcb40007f06087421 */ /* 0x000fc80000000000 */
[----:B------:R-:W-:-:S04]  /*1e00*/  FFMA R8, R19, 1.4426950216293334961, -R8 ;  /* 0x3fb8aa3b13087823 */ /* 0x000fc80000000808 */
[----:B------:R-:W-:Y:S01]  /*1e10*/  FFMA R8, R19, 1.925963033500011079e-08, R8 ;  /* 0x32a5706013087823 */ /* 0x000fe20000000008 */
[----:B------:R-:W-:Y:S02]  /*1e20*/  IMAD.SHL.U32 R19, R6, 0x800000, RZ ;  /* 0x0080000006137824 */ /* 0x000fe400078e00ff */
        /* <DEDUP_REMOVED lines=9> */
[C---:B------:R-:W-:Y:S01]  /*1ec0*/  FADD R6, R2.reuse, -12583039 ;  /* 0xcb40007f02067421 */ /* 0x040fe20000000000 */
[----:B------:R-:W-:-:S03]  /*1ed0*/  SHF.L.U32 R2, R2, 0x17, RZ ;  /* 0x0000001702027819 */ /* 0x000fc600000006ff */
[----:B------:R-:W-:-:S04]  /*1ee0*/  FFMA R6, R29, 1.4426950216293334961, -R6 ;  /* 0x3fb8aa3b1d067823 */ /* 0x000fc80000000806 */
[----:B------:R-:W-:-:S04]  /*1ef0*/  FFMA R6, R29, 1.925963033500011079e-08, R6 ;  /* 0x32a570601d067823 */ /* 0x000fc80000000006 */
[----:B------:R-:W0:Y:S02]  /*1f00*/  MUFU.EX2 R5, R6 ;  /* 0x0000000600057308 */ /* 0x000e240000000800 */
[----:B0-----:R-:W-:-:S04]  /*1f10*/  FMUL R5, R2, R5 ;  /* 0x0000000502057220 */ /* 0x001fc80000400000 */
[----:B------:R-:W-:Y:S01]  /*1f20*/  FADD R0, R0, R5 ;  /* 0x0000000500007221 */ /* 0x000fe20000000000 */
[----:B------:R0:W-:Y:S01]  /*1f30*/  STS [R4+0xc], R5 ;  /* 0x00000c0504007388 */ /* 0x0001e20000000800 */
[----:B------:R-:W-:Y:S05]  /*1f40*/  @P1 BRA `(.L_x_35) ;  /* 0xfffffffc00141947 */ /* 0x000fea000383ffff */
[----:B------:R-:W-:-:S07]  /*1f50*/  MOV R3, UR9 ;  /* 0x0000000900037c02 */ /* 0x000fce0008000f00 */
.L_x_34:
[----:B------:R-:W-:-:S09]  /*1f60*/  UISETP.NE.AND UP0, UPT, UR24, URZ, UPT ;  /* 0x000000ff1800728c */ /* 0x000fd2000bf05270 */
[----:B------:R-:W-:Y:S05]  /*1f70*/  BRA.U !UP0, `(.L_x_36) ;  /* 0x0000000108e07547 */ /* 0x000fea000b800000 */
[----:B------:R-:W-:Y:S02]  /*1f80*/  UISETP.NE.AND UP0, UPT, UR25, URZ, UPT ;  /* 0x000000ff1900728c */ /* 0x000fe4000bf05270 */
[----:B------:R-:W-:-:S07]  /*1f90*/  UISETP.NE.AND UP1, UPT, UR28, URZ, UPT ;  /* 0x000000ff1c00728c */ /* 0x000fce000bf25270 */
[----:B------:R-:W-:Y:S05]  /*1fa0*/  BRA.U !UP0, `(.L_x_37) ;  /* 0x00000001087c7547 */ /* 0x000fea000b800000 */
[----:B------:R-:W-:Y:S01]  /*1fb0*/  IMAD R2, R20, UR11, R3 ;  /* 0x0000000b14027c24 */ /* 0x000fe2000f8e0203 */
[----:B0-----:R-:W-:Y:S01]  /*1fc0*/  LDS R5, [R16] ;  /* 0x0000000010057984 */ /* 0x001fe20000000800 */
[----:B------:R-:W-:Y:S02]  /*1fd0*/  HFMA2 R8, -RZ, RZ, 3.7421875, 0 ;  /* 0x437c0000ff087431 */ /* 0x000fe400000001ff */
[----:B------:R-:W-:Y:S01]  /*1fe0*/  IMAD.MOV.U32 R19, RZ, RZ, 0x3bbb989d ;  /* 0x3bbb989dff137424 */ /* 0x000fe200078e00ff */
[----:B------:R-:W-:Y:S01]  /*1ff0*/  LEA R2, R2, UR6, 0x2 ;  /* 0x0000000602027c11 */ /* 0x000fe2000f8e10ff */
[----:B------:R-:W-:-:S04]  /*2000*/  VIADD R3, R3, 0x2 ;  /* 0x0000000203037836 */ /* 0x000fc80000000000 */
        /* <DEDUP_REMOVED lines=9> */
[----:B0-----:R-:W-:Y:S02]  /*20a0*/  FMUL R5, R5, R4 ;  /* 0x0000000405057220 */ /* 0x001fe40000400000 */
[----:B------:R-:W-:Y:S02]  /*20b0*/  LDS R4, [R2+0x4] ;  /* 0x0000040002047984 */ /* 0x000fe40000000800 */
[----:B------:R-:W-:Y:S02]  /*20c0*/  FADD R0, R0, R5 ;  /* 0x0000000500007221 */ /* 0x000fe40000000000 */
[----:B------:R-:W-:Y:S04]  /*20d0*/  STS [R2], R5 ;  /* 0x0000000502007388 */ /* 0x000fe80000000800 */
[----:B------:R-:W0:Y:S02]  /*20e0*/  LDS R9, [R16] ;  /* 0x0000000010097984 */ /* 0x000e240000000800 */
[----:B0-----:R-:W-:-:S04]  /*20f0*/  FADD R4, R4, -R9 ;  /* 0x8000000904047221 */ /* 0x001fc80000000000 */
[----:B------:R-:W-:-:S04]  /*2100*/  FFMA.SAT R6, R4, R19, 0.5 ;  /* 0x3f00000004067423 */ /* 0x000fc80000002013 */
[----:B------:R-:W-:-:S04]  /*2110*/  FFMA.RM R6, R6, R8, 12582913 ;  /* 0x4b40000106067423 */ /* 0x000fc80000004008 */
[C---:B------:R-:W-:Y:S01]  /*2120*/  FADD R9, R6.reuse, -12583039 ;  /* 0xcb40007f06097421 */ /* 0x040fe20000000000 */
[----:B------:R-:W-:-:S03]  /*2130*/  SHF.L.U32 R6, R6, 0x17, RZ ;  /* 0x0000001706067819 */ /* 0x000fc600000006ff */
[----:B------:R-:W-:-:S04]  /*2140*/  FFMA R9, R4, 1.4426950216293334961, -R9 ;  /* 0x3fb8aa3b04097823 */ /* 0x000fc80000000809 */
[----:B------:R-:W-:-:S06]  /*2150*/  FFMA R9, R4, 1.925963033500011079e-08, R9 ;  /* 0x32a5706004097823 */ /* 0x000fcc0000000009 */
[----:B------:R-:W0:Y:S02]  /*2160*/  MUFU.EX2 R9, R9 ;  /* 0x0000000900097308 */ /* 0x000e240000000800 */
[----:B0-----:R-:W-:-:S04]  /*2170*/  FMUL R7, R6, R9 ;  /* 0x0000000906077220 */ /* 0x001fc80000400000 */
[----:B------:R-:W-:Y:S01]  /*2180*/  FADD R0, R0, R7 ;  /* 0x0000000700007221 */ /* 0x000fe20000000000 */
[----:B------:R1:W-:Y:S06]  /*2190*/  STS [R2+0x4], R7 ;  /* 0x0000040702007388 */ /* 0x0003ec0000000800 */
.L_x_37:
[----:B------:R-:W-:Y:S05]  /*21a0*/  BRA.U !UP1, `(.L_x_36) ;  /* 0x0000000109547547 */ /* 0x000fea000b800000 */
[----:B------:R-:W-:Y:S01]  /*21b0*/  IMAD R3, R20, UR11, R3 ;  /* 0x0000000b14037c24 */ /* 0x000fe2000f8e0203 */
[----:B0-----:R-:W-:Y:S01]  /*21c0*/  LDS R5, [R16] ;  /* 0x0000000010057984 */ /* 0x001fe20000000800 */
[----:B-1----:R-:W-:-:S03]  /*21d0*/  MOV R7, 0x3bbb989d ;  /* 0x3bbb989d00077802 */ /* 0x002fc60000000f00 */
[----:B------:R-:W-:-:S05]  /*21e0*/  LEA R3, R3, UR6, 0x2 ;  /* 0x0000000603037c11 */ /* 0x000fca000f8e10ff */
[----:B------:R-:W0:Y:S02]  /*21f0*/  LDS R2, [R3] ;  /* 0x0000000003027984 */ /* 0x000e240000000800 */
[----:B0-----:R-:W-:Y:S01]  /*2200*/  FADD R2, R2, -R5 ;  /* 0x8000000502027221 */ /* 0x001fe20000000000 */
[----:B------:R-:W-:-:S03]  /*2210*/  HFMA2 R5, -RZ, RZ, 3.7421875, 0 ;  /* 0x437c0000ff057431 */ /* 0x000fc600000001ff */
        /* <DEDUP_REMOVED lines=9> */
[----:B------:R2:W-:Y:S01]  /*22b0*/  STS [R3], R4 ;  /* 0x0000000403007388 */ /* 0x0005e20000000800 */
[----:B------:R-:W-:Y:S05]  /*22c0*/  BRA `(.L_x_36) ;  /* 0x00000000000c7947 */ /* 0x000fea0003800000 */
.L_x_28:
[----:B------:R-:W-:Y:S01]  /*22d0*/  IMAD.MOV.U32 R3, RZ, RZ, -0x800000 ;  /* 0xff800000ff037424 */ /* 0x000fe200078e00ff */
[----:B0-----:R-:W-:-:S04]  /*22e0*/  MOV R0, RZ ;  /* 0x000000ff00007202 */ /* 0x001fc80000000f00 */
[----:B------:R3:W-:Y:S03]  /*22f0*/  STS [R16], R3 ;  /* 0x0000000310007388 */ /* 0x0007e60000000800 */
.L_x_36:
[----:B-1----:R-:W1:Y:S08]  /*2300*/  LDC R7, c[0x0][0x3c8] ;  /* 0x0000f200ff077b82 */ /* 0x002e700000000800 */
[----:B0-2---:R-:W0:Y:S08]  /*2310*/  LDC.64 R4, c[0x0][0x3a8] ;  /* 0x0000ea00ff047b82 */ /* 0x005e300000000a00 */
[----:B---3--:R-:W2:Y:S01]  /*2320*/  LDC.64 R2, c[0x0][0x3a0] ;  /* 0x0000e800ff027b82 */ /* 0x008ea20000000a00 */
[----:B-1----:R-:W-:-:S04]  /*2330*/  IMAD R7, R7, UR5, R14 ;  /* 0x0000000507077c24 */ /* 0x002fc8000f8e020e */
[----:B0-----:R-:W-:-:S06]  /*2340*/  IMAD.WIDE R4, R7, 0x4, R4 ;  /* 0x0000000407047825 */ /* 0x001fcc00078e0204 */
[----:B------:R-:W3:Y:S01]  /*2350*/  LDG.E R4, desc[UR14][R4.64] ;  /* 0x0000000e04047981 */ /* 0x000ee2000c1e1900 */
[----:B--2---:R-:W-:-:S06]  /*2360*/  IMAD.WIDE R2, R7, 0x4, R2 ;  /* 0x0000000407027825 */ /* 0x004fcc00078e0202 */
[----:B------:R-:W2:Y:S01]  /*2370*/  LDG.E R2, desc[UR14][R2.64] ;  /* 0x0000000e02027981 */ /* 0x000ea2000c1e1900 */
[----:B------:R-:W-:-:S05]  /*2380*/  LEA R19, R20, UR17, 0x2 ;  /* 0x0000001114137c11 */ /* 0x000fca000f8e10ff */
[----:B------:R-:W-:Y:S01]  /*2390*/  STS [R19], R0 ;  /* 0x0000000013007388 */ /* 0x000fe20000000800 */
[----:B------:R-:W-:Y:S02]  /*23a0*/  MOV R8, 0x3bbb989d ;  /* 0x3bbb989d00087802 */ /* 0x000fe40000000f00 */
[----:B------:R-:W-:Y:S01]  /*23b0*/  MOV R18, 0x437c0000 ;  /* 0x437c000000127802 */ /* 0x000fe20000000f00 */
[----:B---3--:R-:W-:Y:S04]  /*23c0*/  STS [R15], R4 ;  /* 0x000000040f007388 */ /* 0x008fe80000000800 */
[----:B--2---:R-:W-:Y:S04]  /*23d0*/  STS [R11], R2 ;  /* 0x000000020b007388 */ /* 0x004fe80000000800 */
[----:B------:R-:W0:Y:S02]  /*23e0*/  LDS R7, [R16] ;  /* 0x0000000010077984 */ /* 0x000e240000000800 */
[----:B0-----:R-:W-:-:S05]  /*23f0*/  FMNMX R6, R4, R7, !PT ;  /* 0x0000000704067209 */ /* 0x001fca0007800000 */
[----:B------:R-:W-:Y:S04]  /*2400*/  STS [R13], R6 ;  /* 0x000000060d007388 */ /* 0x000fe80000000800 */
[----:B------:R-:W0:Y:S04]  /*2410*/  LDS R9, [R16] ;  /* 0x0000000010097984 */ /* 0x000e280000000800 */
[----:B------:R-:W1:Y:S04]  /*2420*/  LDS R7, [R15] ;  /* 0x000000000f077984 */ /* 0x000e680000000800 */
[----:B------:R-:W2:Y:S04]  /*2430*/  LDS R0, [R19] ;  /* 0x0000000013007984 */ /* 0x000ea80000000800 */
[----:B------:R-:W3:Y:S01]  /*2440*/  LDS R2, [R11] ;  /* 0x000000000b027984 */ /* 0x000ee20000000800 */
[----:B0-----:R-:W-:-:S04]  /*2450*/  FADD R9, -R6, R9 ;  /* 0x0000000906097221 */ /* 0x001fc80000000100 */
[----:B------:R-:W-:Y:S01]  /*2460*/  FFMA.SAT R3, R9, R8, 0.5 ;  /* 0x3f00000009037423 */ /* 0x000fe20000002008 */
[----:B-1----:R-:W-:-:S03]  /*2470*/  FADD R7, -R6, R7 ;  /* 0x0000000706077221 */ /* 0x002fc60000000100 */
[----:B------:R-:W-:Y:S01]  /*2480*/  FFMA.RM R5, R3, R18, 12582913 ;  /* 0x4b40000103057423 */ /* 0x000fe20000004012 */
[----:B------:R-:W-:-:S03]  /*2490*/  FFMA.SAT R3, R7, R8, 0.5 ;  /* 0x3f00000007037423 */ /* 0x000fc60000002008 */
[----:B------:R-:W-:Y:S01]  /*24a0*/  FADD R4, R5, -12583039 ;  /* 0xcb40007f05047421 */ /* 0x000fe20000000000 */
[----:B------:R-:W-:-:S03]  /*24b0*/  FFMA.RM R3, R3, R18, 12582913 ;  /* 0x4b40000103037423 */ /* 0x000fc60000004012 */
[----:B------:R-:W-:Y:S01]  /*24c0*/  FFMA R6, R9, 1.4426950216293334961, -R4 ;  /* 0x3fb8aa3b09067823 */ /* 0x000fe20000000804 */
[----:B------:R-:W-:-:S03]  /*24d0*/  FADD R4, R3, -12583039 ;  /* 0xcb40007f03047421 */ /* 0x000fc60000000000 */
[----:B------:R-:W-:Y:S01]  /*24e0*/  FFMA R6, R9, 1.925963033500011079e-08, R6 ;  /* 0x32a5706009067823 */ /* 0x000fe20000000006 */
[----:B------:R-:W-:-:S04]  /*24f0*/  FFMA R4, R7, 1.4426950216293334961, -R4 ;  /* 0x3fb8aa3b07047823 */ /* 0x000fc80000000804 */
[----:B------:R-:W-:Y:S01]  /*2500*/  FFMA R4, R7, 1.925963033500011079e-08, R4 ;  /* 0x32a5706007047823 */ /* 0x000fe20000000004 */
[----:B------:R-:W0:Y:S08]  /*2510*/  MUFU.EX2 R6, R6 ;  /* 0x0000000600067308 */ /* 0x000e300000000800 */
[----:B------:R-:W1:Y:S01]  /*2520*/  MUFU.EX2 R4, R4 ;  /* 0x0000000400047308 */ /* 0x000e620000000800 */
[----:B------:R-:W-:Y:S01]  /*2530*/  IMAD.SHL.U32 R5, R5, 0x800000, RZ ;  /* 0x0080000005057824 */ /* 0x000fe200078e00ff */
[----:B------:R-:W-:-:S03]  /*2540*/  SHF.L.U32 R3, R3, 0x17, RZ ;  /* 0x0000001703037819 */ /* 0x000fc600000006ff */
[----:B0-----:R-:W-:-:S04]  /*2550*/  FMUL R5, R5, R6 ;  /* 0x0000000605057220 */ /* 0x001fc80000400000 */
[----:B--2---:R-:W-:Y:S01]  /*2560*/  FMUL R0, R5, R0 ;  /* 0x0000000005007220 */ /* 0x004fe20000400000 */
[----:B-1----:R-:W-:-:S04]  /*2570*/  FMUL R3, R3, R4 ;  /* 0x0000000403037220 */ /* 0x002fc80000400000 */
[----:B---3--:R-:W-:-:S05]  /*2580*/  FFMA R3, R3, R2, R0 ;  /* 0x0000000203037223 */ /* 0x008fca0000000000 */
[----:B------:R1:W-:Y:S02]  /*2590*/  STS [R12], R3 ;  /* 0x000000030c007388 */ /* 0x0003e40000000800 */
.L_x_27:
[----:B------:R-:W-:Y:S05]  /*25a0*/  BSYNC.RECONVERGENT B0 ;  /* 0x0000000000007941 */ /* 0x000fea0003800200 */
.L_x_26:
[----:B------:R-:W-:Y:S06]  /*25b0*/  BAR.SYNC.DEFER_BLOCKING 0x0 ;  /* 0x0000000000007b1d */ /* 0x000fec0000010000 */
[----:B------:R-:W2:Y:S01]  /*25c0*/  LDCU.64 UR32, c[0x0][0x3c0] ;  /* 0x00007800ff2077ac */ /* 0x000ea20008000a00 */
[----:B------:R-:W-:Y:S04]  /*25d0*/  BSSY.RECONVERGENT B0, `(.L_x_38) ;  /* 0x00000d5000007945 */ /* 0x000fe80003800200 */
[----:B------:R-:W-:Y:S05]  /*25e0*/  @P0 BRA `(.L_x_39) ;  /* 0x0000000c004c0947 */ /* 0x000fea0003800000 */
[----:B0-----:R-:W-:Y:S01]  /*25f0*/  LDS R0, [R16] ;  /* 0x0000000010007984 */ /* 0x001fe20000000800 */
[----:B------:R-:W-:Y:S01]  /*2600*/  HFMA2 R5, -RZ, RZ, 0.96630859375, -0.0022525787353515625 ;  /* 0x3bbb989dff057431 */ /* 0x000fe200000001ff */
[----:B------:R-:W-:Y:S01]  /*2610*/  MOV R6, 0x437c0000 ;  /* 0x437c000000067802 */ /* 0x000fe20000000f00 */
[----:B------:R-:W0:Y:S01]  /*2620*/  LDCU UR11, c[0x0][0x3c4] ;  /* 0x00007880ff0b77ac */ /* 0x000e220008000800 */
[----:B-1----:R-:W1:Y:S01]  /*2630*/  LDS R3, [R13] ;  /* 0x000000000d037984 */ /* 0x002e620000000800 */
[----:B------:R-:W3:Y:S03]  /*2640*/  LDC R29, c[0x0][0x3c8] ;  /* 0x0000f200ff1d7b82 */ /* 0x000ee60000000800 */
[----:B------:R-:W4:Y:S04]  /*2650*/  LDS R4, [R15] ;  /* 0x000000000f047984 */ /* 0x000f280000000800 */
[----:B------:R0:W2:Y:S04]  /*2660*/  LDS R9, [R12] ;  /* 0x000000000c097984 */ /* 0x0000a80000000800 */
[----:B------:R1:W2:Y:S01]  /*2670*/  LDS R8, [R11] ;  /* 0x000000000b087984 */ /* 0x0002a20000000800 */
[----:B0-----:R-:W-:Y:S01]  /*2680*/  UISETP.GE.AND UP0, UPT, UR11, 0x1, UPT ;  /* 0x000000010b00788c */ /* 0x001fe2000bf06270 */
[----:B-1----:R-:W-:Y:S01]  /*2690*/  FADD R0, R0, -R3 ;  /* 0x8000000300007221 */ /* 0x002fe20000000000 */
[----:B----4-:R-:W-:-:S03]  /*26a0*/  FADD R4, -R3, R4 ;  /* 0x0000000403047221 */ /* 0x010fc60000000100 */
[-C--:B------:R-:W-:Y:S01]  /*26b0*/  FFMA.SAT R2, R0, R5.reuse, 0.5 ;  /* 0x3f00000000027423 */ /* 0x080fe20000002005 */
[----:B------:R-:W-:-:S03]  /*26c0*/  FFMA.SAT R5, R4, R5, 0.5 ;  /* 0x3f00000004057423 */ /* 0x000fc60000002005 */
[-C--:B------:R-:W-:Y:S01]  /*26d0*/  FFMA.RM R2, R2, R6.reuse, 12582913 ;  /* 0x4b40000102027423 */ /* 0x080fe20000004006 */
[----:B------:R-:W-:-:S03]  /*26e0*/  FFMA.RM R5, R5, R6, 12582913 ;  /* 0x4b40000105057423 */ /* 0x000fc60000004006 */
[----:B------:R-:W-:Y:S01]  /*26f0*/  FADD R3, R2, -12583039 ;  /* 0xcb40007f02037421 */ /* 0x000fe20000000000 */
[----:B------:R-:W-:-:S03]  /*2700*/  FADD R7, R5, -12583039 ;  /* 0xcb40007f05077421 */ /* 0x000fc60000000000 */
[----:B------:R-:W-:Y:S01]  /*2710*/  FFMA R3, R0, 1.4426950216293334961, -R3 ;  /* 0x3fb8aa3b00037823 */ /* 0x000fe20000000803 */
[----:B------:R-:W-:Y:S01]  /*2720*/  SHF.L.U32 R6, R5, 0x17, RZ ;  /* 0x0000001705067819 */ /* 0x000fe200000006ff */
[----:B---3--:R-:W-:Y:S02]  /*2730*/  IMAD R5, R29, UR5, R14 ;  /* 0x000000051d057c24 */ /* 0x008fe4000f8e020e */
[----:B------:R-:W-:Y:S01]  /*2740*/  FFMA R7, R4, 1.4426950216293334961, -R7 ;  /* 0x3fb8aa3b04077823 */ /* 0x000fe20000000807 */
[----:B------:R-:W-:-:S03]  /*2750*/  FFMA R3, R0, 1.925963033500011079e-08, R3 ;  /* 0x32a5706000037823 */ /* 0x000fc60000000003 */
[----:B------:R-:W-:Y:S01]  /*2760*/  FFMA R4, R4, 1.925963033500011079e-08, R7 ;  /* 0x32a5706004047823 */ /* 0x000fe20000000007 */
[----:B------:R-:W0:Y:S01]  /*2770*/  MUFU.EX2 R0, R3 ;  /* 0x0000000300007308 */ /* 0x000e220000000800 */
[----:B------:R-:W-:-:S07]  /*2780*/  IMAD.SHL.U32 R7, R2, 0x800000, RZ ;  /* 0x0080000002077824 */ /* 0x000fce00078e00ff */
[----:B------:R-:W1:Y:S01]  /*2790*/  MUFU.EX2 R19, R4 ;  /* 0x0000000400137308 */ /* 0x000e620000000800 */
[----:B0-----:R-:W-:Y:S01]  /*27a0*/  FMUL R7, R7, R0 ;  /* 0x0000000007077220 */ /* 0x001fe20000400000 */
[----:B-1----:R-:W-:Y:S01]  /*27b0*/  FMUL R6, R6, R19 ;  /* 0x0000001306067220 */ /* 0x002fe20000400000 */
[----:B--2---:R-:W-:Y:S06]  /*27c0*/  BRA.U !UP0, `(.L_x_40) ;  /* 0x0000000908387547 */ /* 0x004fec000b800000 */
[----:B------:R-:W-:Y:S01]  /*27d0*/  BSSY.RECONVERGENT B1, `(.L_x_41) ;  /* 0x000008c000017945 */ /* 0x000fe20003800200 */
[----:B------:R-:W-:-:S07]  /*27e0*/  MOV R4, R17 ;  /* 0x0000001100047202 */ /* 0x000fce0000000f00 */
.L_x_51:
[----:B------:R-:W0:Y:S01]  /*27f0*/  LDC R3, c[0x0][0x3c4] ;  /* 0x0000f100ff037b82 */ /* 0x000e220000000800 */
[----:B------:R-:W-:Y:S02]  /*2800*/  CS2R R18, SRZ ;  /* 0x0000000000127805 */ /* 0x000fe4000001ff00 */
[----:B0-----:R-:W-:-:S13]  /*2810*/  ISETP.GE.U32.AND P0, PT, R3, 0x8, PT ;  /* 0x000000080300780c */ /* 0x001fda0003f06070 */
[----:B------:R-:W-:Y:S05]  /*2820*/  @!P0 BRA `(.L_x_42) ;  /* 0x0000000000a88947 */ /* 0x000fea0003800000 */
[----:B------:R-:W-:Y:S02]  /*2830*/  HFMA2 R18, -RZ, RZ, 0, 0 ;  /* 0x00000000ff127431 */ /* 0x000fe400000001ff */
[----:B------:R-:W-:-:S07]  /*2840*/  IMAD.MOV.U32 R0, RZ, RZ, RZ ;  /* 0x000000ffff007224 */ /* 0x000fce00078e00ff */
.L_x_43:
[----:B------:R-:W0:Y:S01]  /*2850*/  LDC R19, c[0x0][0x3c0] ;  /* 0x0000f000ff137b82 */ /* 0x000e220000000800 */
[----:B------:R-:W-:-:S05]  /*2860*/  IMAD R2, R20, R3, R0 ;  /* 0x0000000314027224 */ /* 0x000fca00078e0200 */
[----:B------:R-:W-:Y:S01]  /*2870*/  LEA R2, R2, UR6, 0x2 ;  /* 0x0000000602027c11 */ /* 0x000fe2000f8e10ff */
[C---:B0-----:R-:W-:Y:S02]  /*2880*/  IMAD R29, R0.reuse, R19, R4 ;  /* 0x00000013001d7224 */ /* 0x041fe400078e0204 */
[----:B------:R-:W-:-:S03]  /*2890*/  VIADD R0, R0, 0x8 ;  /* 0x0000000800007836 */ /* 0x000fc60000000000 */
[----:B------:R-:W-:Y:S02]  /*28a0*/  LEA R30, R29, UR13, 0x2 ;  /* 0x0000000d1d1e7c11 */ /* 0x000fe4000f8e10ff */
[----:B------:R-:W-:Y:S01]  /*28b0*/  LDS R29, [R2] ;  /* 0x00000000021d7984 */ /* 0x000fe20000000800 */
[----:B------:R-:W-:Y:S02]  /*28c0*/  ISETP.NE.AND P0, PT, R0, UR27, PT ;  /* 0x0000001b00007c0c */ /* 0x000fe4000bf05270 */
[C---:B------:R-:W-:Y:S01]  /*28d0*/  LEA R32, R19.reuse, R30, 0x2 ;  /* 0x0000001e13207211 */ /* 0x040fe200078e10ff */
[----:B------:R0:W1:Y:S03]  /*28e0*/  LDS R31, [R30] ;  /* 0x000000001e1f7984 */ /* 0x0000660000000800 */
[C---:B------:R-:W-:Y:S02]  /*28f0*/  LEA R34, R19.reuse, R32, 0x2 ;  /* 0x0000002013227211 */ /* 0x040fe400078e10ff */
[----:B------:R-:W-:Y:S02]  /*2900*/  LDS R32, [R32] ;  /* 0x0000000020207984 */ /* 0x000fe40000000800 */
[----:B------:R-:W-:-:S02]  /*2910*/  LEA R36, R19, R34, 0x2 ;  /* 0x0000002213247211 */ /* 0x000fc400078e10ff */
[----:B------:R-:W-:Y:S03]  /*2920*/  LDS R33, [R34] ;  /* 0x0000000022217984 */ /* 0x000fe60000000800 */
[----:B0-----:R-:W-:Y:S02]  /*2930*/  IMAD R30, R19, 0x4, R36 ;  /* 0x00000004131e7824 */ /* 0x001fe400078e0224 */
[----:B------:R-:W-:Y:S01]  /*2940*/  LDS R36, [R36] ;  /* 0x0000000024247984 */ /* 0x000fe20000000800 */
[----:B-1----:R-:W-:-:S03]  /*2950*/  FFMA R29, R29, R31, R18 ;  /* 0x0000001f1d1d7223 */ /* 0x002fc60000000012 */
[----:B------:R-:W0:Y:S04]  /*2960*/  LDS R18, [R2+0x4] ;  /* 0x0000040002127984 */ /* 0x000e280000000800 */
[----:B------:R-:W1:Y:S01]  /*2970*/  LDS R31, [R2+0x8] ;  /* 0x00000800021f7984 */ /* 0x000e620000000800 */
[----:B0-----:R-:W-:Y:S01]  /*2980*/  FFMA R18, R18, R32, R29 ;  /* 0x0000002012127223 */ /* 0x001fe2000000001d */
[----:B------:R-:W-:Y:S02]  /*2990*/  LEA R32, R19, R30, 0x2 ;  /* 0x0000001e13207211 */ /* 0x000fe400078e10ff */
[----:B------:R-:W0:Y:S01]  /*29a0*/  LDS R29, [R2+0xc] ;  /* 0x00000c00021d7984 */ /* 0x000e220000000800 */
[----:B-1----:R-:W-:Y:S01]  /*29b0*/  FFMA R18, R31, R33, R18 ;  /* 0x000000211f127223 */ /* 0x002fe20000000012 */
[----:B------:R-:W-:-:S02]  /*29c0*/  LEA R34, R19, R32, 0x2 ;  /* 0x0000002013227211 */ /* 0x000fc400078e10ff */
[----:B------:R-:W-:Y:S04]  /*29d0*/  LDS R31, [R2+0x10] ;  /* 0x00001000021f7984 */ /* 0x000fe80000000800 */
[----:B------:R-:W1:Y:S04]  /*29e0*/  LDS R33, [R30] ;  /* 0x000000001e217984 */ /* 0x000e680000000800 */
[----:B------:R-:W-:Y:S01]  /*29f0*/  LDS R32, [R32] ;  /* 0x0000000020207984 */ /* 0x000fe20000000800 */
[----:B0-----:R-:W-:-:S03]  /*2a00*/  FFMA R18, R29, R36, R18 ;  /* 0x000000241d127223 */ /* 0x001fc60000000012 */
[----:B------:R-:W0:Y:S01]  /*2a10*/  LDS R29, [R2+0x14] ;  /* 0x00001400021d7984 */ /* 0x000e220000000800 */
[----:B-1----:R-:W-:Y:S01]  /*2a20*/  FFMA R18, R31, R33, R18 ;  /* 0x000000211f127223 */ /* 0x002fe20000000012 */
[----:B------:R-:W-:Y:S02]  /*2a30*/  LEA R33, R19, R34, 0x2 ;  /* 0x0000002213217211 */ /* 0x000fe400078e10ff */
[----:B------:R-:W-:Y:S04]  /*2a40*/  LDS R31, [R2+0x1c] ;  /* 0x00001c00021f7984 */ /* 0x000fe80000000800 */
[----:B------:R-:W-:Y:S04]  /*2a50*/  LDS R34, [R34] ;  /* 0x0000000022227984 */ /* 0x000fe80000000800 */
[----:B------:R-:W1:Y:S04]  /*2a60*/  LDS R19, [R2+0x18] ;  /* 0x0000180002137984 */ /* 0x000e680000000800 */
[----:B------:R-:W2:Y:S01]  /*2a70*/  LDS R33, [R33] ;  /* 0x0000000021217984 */ /* 0x000ea20000000800 */
[----:B0-----:R-:W-:-:S04]  /*2a80*/  FFMA R18, R29, R32, R18 ;  /* 0x000000201d127223 */ /* 0x001fc80000000012 */
[----:B-1----:R-:W-:-:S04]  /*2a90*/  FFMA R18, R19, R34, R18 ;  /* 0x0000002213127223 */ /* 0x002fc80000000012 */
[----:B--2---:R-:W-:Y:S01]  /*2aa0*/  FFMA R18, R31, R33, R18 ;  /* 0x000000211f127223 */ /* 0x004fe20000000012 */
[----:B------:R-:W-:Y:S06]  /*2ab0*/  @P0 BRA `(.L_x_43) ;  /* 0xfffffffc00640947 */ /* 0x000fec000383ffff */
[----:B------:R-:W-:-:S07]  /*2ac0*/  MOV R19, UR27 ;  /* 0x0000001b00137c02 */ /* 0x000fce0008000f00 */
.L_x_42:
[----:B------:R-:W-:-:S09]  /*2ad0*/  UISETP.NE.AND UP0, UPT, UR22, URZ, UPT ;  /* 0x000000ff1600728c */ /* 0x000fd2000bf05270 */
[----:B------:R-:W-:Y:S05]  /*2ae0*/  BRA.U !UP0, `(.L_x_44) ;  /* 0x0000000108c87547 */ /* 0x000fea000b800000 */
[----:B------:R-:W-:Y:S02]  /*2af0*/  UISETP.GE.U32.AND UP0, UPT, UR23, 0x3, UPT ;  /* 0x000000031700788c */ /* 0x000fe4000bf06070 */
[----:B------:R-:W-:-:S07]  /*2b00*/  UISETP.NE.AND UP1, UPT, UR24, URZ, UPT ;  /* 0x000000ff1800728c */ /* 0x000fce000bf25270 */
[----:B------:R-:W-:Y:S05]  /*2b10*/  BRA.U !UP0, `(.L_x_45) ;  /* 0x0000000108547547 */ /* 0x000fea000b800000 */
[----:B------:R-:W0:Y:S01]  /*2b20*/  LDC R2, c[0x0][0x3c0] ;  /* 0x0000f000ff027b82 */ /* 0x000e220000000800 */
[----:B------:R-:W-:-:S05]  /*2b30*/  IMAD R0, R20, R3, R19 ;  /* 0x0000000314007224 */ /* 0x000fca00078e0213 */
[----:B------:R-:W-:-:S05]  /*2b40*/  LEA R0, R0, UR6, 0x2 ;  /* 0x0000000600007c11 */ /* 0x000fca000f8e10ff */
[----:B------:R-:W-:Y:S01]  /*2b50*/  LDS R35, [R0+0x8] ;  /* 0x0000080000237984 */ /* 0x000fe20000000800 */
[C---:B0-----:R-:W-:Y:S01]  /*2b60*/  IMAD R29, R19.reuse, R2, R4 ;  /* 0x00000002131d7224 */ /* 0x041fe200078e0204 */
[----:B------:R-:W-:-:S04]  /*2b70*/  IADD3 R19, PT, PT, R19, 0x4, RZ ;  /* 0x0000000413137810 */ /* 0x000fc80007ffe0ff */
[----:B------:R-:W-:Y:S02]  /*2b80*/  LEA R31, R29, UR13, 0x2 ;  /* 0x0000000d1d1f7c11 */ /* 0x000fe4000f8e10ff */
[----:B------:R-:W-:Y:S02]  /*2b90*/  LDS R29, [R0] ;  /* 0x00000000001d7984 */ /* 0x000fe40000000800 */
[C---:B------:R-:W-:Y:S02]  /*2ba0*/  LEA R33, R2.reuse, R31, 0x2 ;  /* 0x0000001f02217211 */ /* 0x040fe400078e10ff */
[----:B------:R-:W0:Y:S02]  /*2bb0*/  LDS R30, [R31] ;  /* 0x000000001f1e7984 */ /* 0x000e240000000800 */
[----:B------:R-:W-:Y:S02]  /*2bc0*/  LEA R37, R2, R33, 0x2 ;  /* 0x0000002102257211 */ /* 0x000fe400078e10ff */
[----:B------:R-:W-:Y:S01]  /*2bd0*/  LDS R33, [R33] ;  /* 0x0000000021217984 */ /* 0x000fe20000000800 */
[----:B0-----:R-:W-:-:S02]  /*2be0*/  FFMA R29, R29, R30, R18 ;  /* 0x0000001e1d1d7223 */ /* 0x001fc40000000012 */
[----:B------:R-:W-:Y:S01]  /*2bf0*/  IMAD R30, R2, 0x4, R37 ;  /* 0x00000004021e7824 */ /* 0x000fe200078e0225 */
[----:B------:R-:W0:Y:S04]  /*2c00*/  LDS R18, [R0+0x4] ;  /* 0x0000040000127984 */ /* 0x000e280000000800 */
[----:B------:R-:W1:Y:S04]  /*2c10*/  LDS R37, [R37] ;  /* 0x0000000025257984 */ /* 0x000e680000000800 */
[----:B------:R-:W-:Y:S04]  /*2c20*/  LDS R2, [R0+0xc] ;  /* 0x00000c0000027984 */ /* 0x000fe80000000800 */
[----:B------:R-:W2:Y:S01]  /*2c30*/  LDS R30, [R30] ;  /* 0x000000001e1e7984 */ /* 0x000ea20000000800 */
[----:B0-----:R-:W-:-:S04]  /*2c40*/  FFMA R18, R18, R33, R29 ;  /* 0x0000002112127223 */ /* 0x001fc8000000001d */
[----:B-1----:R-:W-:-:S04]  /*2c50*/  FFMA R18, R35, R37, R18 ;  /* 0x0000002523127223 */ /* 0x002fc80000000012 */
[----:B--2---:R-:W-:-:S07]  /*2c60*/  FFMA R18, R2, R30, R18 ;  /* 0x0000001e02127223 */ /* 0x004fce0000000012 */
.L_x_45:
[----:B------:R-:W-:Y:S05]  /*2c70*/  BRA.U !UP1, `(.L_x_44) ;  /* 0x0000000109647547 */ /* 0x000fea000b800000 */
[----:B------:R-:W-:Y:S02]  /*2c80*/  UISETP.NE.AND UP0, UPT, UR25, URZ, UPT ;  /* 0x000000ff1900728c */ /* 0x000fe4000bf05270 */
        /* <DEDUP_REMOVED lines=10> */
[----:B------:R-:W-:Y:S02]  /*2d30*/  LEA R2, R2, R31, 0x2 ;  /* 0x0000001f02027211 */ /* 0x000fe400078e10ff */
[----:B------:R-:W0:Y:S04]  /*2d40*/  LDS R31, [R31] ;  /* 0x000000001f1f7984 */ /* 0x000e280000000800 */
[----:B------:R-:W1:Y:S01]  /*2d50*/  LDS R2, [R2] ;  /* 0x0000000002027984 */ /* 0x000e620000000800 */
[----:B0-----:R-:W-:-:S04]  /*2d60*/  FFMA R18, R29, R31, R18 ;  /* 0x0000001f1d127223 */ /* 0x001fc80000000012 */
[----:B-1----:R-:W-:-:S07]  /*2d70*/  FFMA R18, R33, R2, R18 ;  /* 0x0000000221127223 */ /* 0x002fce0000000012 */
.L_x_46:
[----:B------:R-:W-:Y:S05]  /*2d80*/  BRA.U !UP1, `(.L_x_44) ;  /* 0x0000000109207547 */ /* 0x000fea000b800000 */
[----:B------:R-:W0:Y:S01]  /*2d90*/  LDCU UR11, c[0x0][0x3c0] ;  /* 0x00007800ff0b77ac */ /* 0x000e220008000800 */
[----:B------:R-:W-:-:S05]  /*2da0*/  IMAD R3, R20, R3, R19 ;  /* 0x0000000314037224 */ /* 0x000fca00078e0213 */
[----:B------:R-:W-:-:S06]  /*2db0*/  LEA R3, R3, UR6, 0x2 ;  /* 0x0000000603037c11 */ /* 0x000fcc000f8e10ff */
[----:B------:R-:W-:Y:S01]  /*2dc0*/  LDS R3, [R3] ;  /* 0x0000000003037984 */ /* 0x000fe20000000800 */
[----:B0-----:R-:W-:-:S05]  /*2dd0*/  IMAD R19, R19, UR11, R4 ;  /* 0x0000000b13137c24 */ /* 0x001fca000f8e0204 */
[----:B------:R-:W-:-:S06]  /*2de0*/  LEA R19, R19, UR13, 0x2 ;  /* 0x0000000d13137c11 */ /* 0x000fcc000f8e10ff */
[----:B------:R-:W0:Y:S02]  /*2df0*/  LDS R19, [R19] ;  /* 0x0000000013137984 */ /* 0x000e240000000800 */
[----:B0-----:R-:W-:-:S07]  /*2e00*/  FFMA R18, R3, R19, R18 ;  /* 0x0000001303127223 */ /* 0x001fce0000000012 */
.L_x_44:
[----:B------:R-:W0:Y:S01]  /*2e10*/  MUFU.RCP R2, R9 ;  /* 0x0000000900027308 */ /* 0x000e220000001000 */
[----:B------:R-:W1:Y:S01]  /*2e20*/  LDCU UR11, c[0x0][0x3c0] ;  /* 0x00007800ff0b77ac */ /* 0x000e620008000800 */
[----:B------:R-:W-:Y:S01]  /*2e30*/  FMUL R0, R7, R18 ;  /* 0x0000001207007220 */ /* 0x000fe20000400000 */
[----:B------:R-:W-:Y:S05]  /*2e40*/  BSSY.RECONVERGENT B2, `(.L_x_47) ;  /* 0x000000c000027945 */ /* 0x000fea0003800200 */
[----:B------:R-:W2:Y:S01]  /*2e50*/  FCHK P0, R0, R9 ;  /* 0x0000000900007302 */ /* 0x000ea20000000000 */
[----:B0-----:R-:W-:Y:S01]  /*2e60*/  FFMA R3, -R9, R2, 1 ;  /* 0x3f80000009037423 */ /* 0x001fe20000000102 */
[----:B-1----:R-:W-:-:S03]  /*2e70*/  IMAD R18, R5, UR11, R4 ;  /* 0x0000000b05127c24 */ /* 0x002fc6000f8e0204 */
[----:B------:R-:W-:-:S04]  /*2e80*/  FFMA R3, R2, R3, R2 ;  /* 0x0000000302037223 */ /* 0x000fc80000000002 */
[----:B------:R-:W-:-:S04]  /*2e90*/  FFMA R2, R0, R3, RZ ;  /* 0x0000000300027223 */ /* 0x000fc800000000ff */
[----:B------:R-:W-:-:S04]  /*2ea0*/  FFMA R19, -R9, R2, R0 ;  /* 0x0000000209137223 */ /* 0x000fc80000000100 */
[----:B------:R-:W-:Y:S01]  /*2eb0*/  FFMA R3, R3, R19, R2 ;  /* 0x0000001303037223 */ /* 0x000fe20000000002 */
[----:B--2---:R-:W-:Y:S06]  /*2ec0*/  @!P0 BRA `(.L_x_48) ;  /* 0x00000000000c8947 */ /* 0x004fec0003800000 */
[----:B------:R-:W-:-:S07]  /*2ed0*/  MOV R30, 0x2ef0 ;  /* 0x00002ef0001e7802 */ /* 0x000fce0000000f00 */
[----:B------:R-:W-:Y:S05]  /*2ee0*/  CALL.REL.NOINC `($__internal_0_$__cuda_sm3x_div_rn_noftz_f32_slowpath) ;  /* 0x00000004006c7944 */ /* 0x000fea0003c00000 */
[----:B------:R-:W-:-:S07]  /*2ef0*/  IMAD.MOV.U32 R3, RZ, RZ, R0 ;  /* 0x000000ffff037224 */ /* 0x000fce00078e0000 */
.L_x_48:
[----:B------:R-:W-:Y:S05]  /*2f00*/  BSYNC.RECONVERGENT B2 ;  /* 0x0000000000027941 */ /* 0x000fea0003800200 */
.L_x_47:
[----:B------:R-:W0:Y:S02]  /*2f10*/  LDC.64 R30, c[0x0][0x398] ;  /* 0x0000e600ff1e7b82 */ /* 0x000e240000000a00 */
[----:B0-----:R-:W-:-:S05]  /*2f20*/  IMAD.WIDE R18, R18, 0x4, R30 ;  /* 0x0000000412127825 */ /* 0x001fca00078e021e */
[----:B------:R-:W2:Y:S01]  /*2f30*/  LDG.E R29, desc[UR14][R18.64] ;  /* 0x0000000e121d7981 */ /* 0x000ea2000c1e1900 */
[----:B------:R-:W0:Y:S01]  /*2f40*/  MUFU.RCP R0, R9 ;  /* 0x0000000900007308 */ /* 0x000e220000001000 */
[----:B------:R-:W-:Y:S01]  /*2f50*/  BSSY.RECONVERGENT B2, `(.L_x_49) ;  /* 0x000000d000027945 */ /* 0x000fe20003800200 */
[----:B0-----:R-:W-:-:S04]  /*2f60*/  FFMA R31, -R9, R0, 1 ;  /* 0x3f800000091f7423 */ /* 0x001fc80000000100 */
[----:B------:R-:W-:Y:S01]  /*2f70*/  FFMA R0, R0, R31, R0 ;  /* 0x0000001f00007223 */ /* 0x000fe20000000000 */
[----:B--2---:R-:W-:-:S04]  /*2f80*/  FMUL R29, R6, R29 ;  /* 0x0000001d061d7220 */ /* 0x004fc80000400000 */
[----:B------:R-:W-:-:S04]  /*2f90*/  FMUL R30, R8, R29 ;  /* 0x0000001d081e7220 */ /* 0x000fc80000400000 */
[----:B------:R-:W0:Y:S01]  /*2fa0*/  FCHK P0, R30, R9 ;  /* 0x000000091e007302 */ /* 0x000e220000000000 */
[----:B------:R-:W-:-:S04]  /*2fb0*/  FFMA R2, R0, R30, RZ ;  /* 0x0000001e00027223 */ /* 0x000fc800000000ff */
[----:B------:R-:W-:-:S04]  /*2fc0*/  FFMA R29, -R9, R2, R30 ;  /* 0x00000002091d7223 */ /* 0x000fc8000000011e */
[----:B------:R-:W-:Y:S01]  /*2fd0*/  FFMA R0, R0, R29, R2 ;  /* 0x0000001d00007223 */ /* 0x000fe20000000002 */
[----:B0-----:R-:W-:Y:S06]  /*2fe0*/  @!P0 BRA `(.L_x_50) ;  /* 0x00000000000c8947 */ /* 0x001fec0003800000 */
[----:B------:R-:W-:Y:S02]  /*2ff0*/  MOV R0, R30 ;  /* 0x0000001e00007202 */ /* 0x000fe40000000f00 */
[----:B------:R-:W-:-:S07]  /*3000*/  MOV R30, 0x3020 ;  /* 0x00003020001e7802 */ /* 0x000fce0000000f00 */
[----:B------:R-:W-:Y:S05]  /*3010*/  CALL.REL.NOINC `($__internal_0_$__cuda_sm3x_div_rn_noftz_f32_slowpath) ;  /* 0x0000000400207944 */ /* 0x000fea0003c00000 */
.L_x_50:
[----:B------:R-:W-:Y:S05]  /*3020*/  BSYNC.RECONVERGENT B2 ;  /* 0x0000000000027941 */ /* 0x000fea0003800200 */
.L_x_49:
[----:B------:R-:W0:Y:S01]  /*3030*/  LDCU.64 UR30, c[0x0][0x3c0] ;  /* 0x00007800ff1e77ac */ /* 0x000e220008000a00 */
[----:B------:R-:W-:-:S05]  /*3040*/  FADD R3, R0, R3 ;  /* 0x0000000300037221 */ /* 0x000fca0000000000 */
[----:B------:R1:W-:Y:S01]  /*3050*/  STG.E desc[UR14][R18.64], R3 ;  /* 0x0000000312007986 */ /* 0x0003e2000c10190e */
[----:B0-----:R-:W-:-:S04]  /*3060*/  IADD3 R4, PT, PT, R4, UR31, RZ ;  /* 0x0000001f04047c10 */ /* 0x001fc8000fffe0ff */
[----:B------:R-:W-:-:S13]  /*3070*/  ISETP.GE.AND P0, PT, R4, UR30, PT ;  /* 0x0000001e04007c0c */ /* 0x000fda000bf06270 */
[----:B-1----:R-:W-:Y:S05]  /*3080*/  @!P0 BRA `(.L_x_51) ;  /* 0xfffffff400d88947 */ /* 0x002fea000383ffff */
[----:B------:R-:W-:Y:S05]  /*3090*/  BSYNC.RECONVERGENT B1 ;  /* 0x0000000000017941 */ /* 0x000fea0003800200 */
.L_x_41:
[----:B------:R-:W-:Y:S05]  /*30a0*/  BRA `(.L_x_39) ;  /* 0x00000000009c7947 */ /* 0x000fea0003800000 */
.L_x_40:
[----:B------:R-:W0:Y:S01]  /*30b0*/  MUFU.RCP R2, R9 ;  /* 0x0000000900027308 */ /* 0x000e220000001000 */
[----:B------:R-:W-:Y:S01]  /*30c0*/  FMUL R0, RZ, R7 ;  /* 0x00000007ff007220 */ /* 0x000fe20000400000 */
[----:B------:R-:W-:Y:S06]  /*30d0*/  BSSY.RECONVERGENT B1, `(.L_x_52) ;  /* 0x000000b000017945 */ /* 0x000fec0003800200 */
[----:B------:R-:W1:Y:S01]  /*30e0*/  FCHK P0, R0, R9 ;  /* 0x0000000900007302 */ /* 0x000e620000000000 */
[----:B0-----:R-:W-:-:S04]  /*30f0*/  FFMA R3, -R9, R2, 1 ;  /* 0x3f80000009037423 */ /* 0x001fc80000000102 */
[----:B------:R-:W-:-:S04]  /*3100*/  FFMA R7, R2, R3, R2 ;  /* 0x0000000302077223 */ /* 0x000fc80000000002 */
[----:B------:R-:W-:-:S04]  /*3110*/  FFMA R3, R0, R7, RZ ;  /* 0x0000000700037223 */ /* 0x000fc800000000ff */
[----:B------:R-:W-:-:S04]  /*3120*/  FFMA R2, -R9, R3, R0 ;  /* 0x0000000309027223 */ /* 0x000fc80000000100 */
[----:B------:R-:W-:Y:S01]  /*3130*/  FFMA R3, R2, R7, R3 ;  /* 0x0000000702037223 */ /* 0x000fe20000000003 */
[----:B-1----:R-:W-:Y:S06]  /*3140*/  @!P0 BRA `(.L_x_53) ;  /* 0x00000000000c8947 */ /* 0x002fec0003800000 */
[----:B------:R-:W-:-:S07]  /*3150*/  MOV R30, 0x3170 ;  /* 0x00003170001e7802 */ /* 0x000fce0000000f00 */
[----:B------:R-:W-:Y:S05]  /*3160*/  CALL.REL.NOINC `($__internal_0_$__cuda_sm3x_div_rn_noftz_f32_slowpath) ;  /* 0x0000000000cc7944 */ /* 0x000fea0003c00000 */
[----:B------:R-:W-:-:S07]  /*3170*/  MOV R3, R0 ;  /* 0x0000000000037202 */ /* 0x000fce0000000f00 */
.L_x_53:
[----:B------:R-:W-:Y:S05]  /*3180*/  BSYNC.RECONVERGENT B1 ;  /* 0x0000000000017941 */ /* 0x000fea0003800200 */
.L_x_52:
[----:B------:R-:W-:-:S07]  /*3190*/  IMAD.MOV.U32 R4, RZ, RZ, R17 ;  /* 0x000000ffff047224 */ /* 0x000fce00078e0011 */
.L_x_56:
[----:B---3--:R-:W0:Y:S01]  /*31a0*/  LDC.64 R18, c[0x0][0x398] ;  /* 0x0000e600ff127b82 */ /* 0x008e220000000a00 */
[----:B------:R-:W-:-:S04]  /*31b0*/  IMAD R7, R5, UR32, R4 ;  /* 0x0000002005077c24 */ /* 0x000fc8000f8e0204 */
[----:B0-----:R-:W-:-:S05]  /*31c0*/  IMAD.WIDE R18, R7, 0x4, R18 ;  /* 0x0000000407127825 */ /* 0x001fca00078e0212 */
[----:B------:R-:W2:Y:S01]  /*31d0*/  LDG.E R7, desc[UR14][R18.64] ;  /* 0x0000000e12077981 */ /* 0x000ea2000c1e1900 */
[----:B------:R-:W0:Y:S01]  /*31e0*/  MUFU.RCP R2, R9 ;  /* 0x0000000900027308 */ /* 0x000e220000001000 */
[----:B------:R-:W-:Y:S01]  /*31f0*/  IADD3 R4, PT, PT, R4, UR33, RZ ;  /* 0x0000002104047c10 */ /* 0x000fe2000fffe0ff */
[----:B------:R-:W-:Y:S03]  /*3200*/  BSSY.RECONVERGENT B1, `(.L_x_54) ;  /* 0x000000e000017945 */ /* 0x000fe60003800200 */
[----:B------:R-:W-:Y:S01]  /*3210*/  ISETP.GE.AND P3, PT, R4, UR32, PT ;  /* 0x0000002004007c0c */ /* 0x000fe2000bf66270 */
        /* <DEDUP_REMOVED lines=9> */
[----:B------:R-:W-:-:S07]  /*32b0*/  MOV R30, 0x32d0 ;  /* 0x000032d0001e7802 */ /* 0x000fce0000000f00 */
[----:B------:R-:W-:Y:S05]  /*32c0*/  CALL.REL.NOINC `($__internal_0_$__cuda_sm3x_div_rn_noftz_f32_slowpath) ;  /* 0x0000000000747944 */ /* 0x000fea0003c00000 */
[----:B------:R-:W-:-:S07]  /*32d0*/  MOV R2, R0 ;  /* 0x0000000000027202 */ /* 0x000fce0000000f00 */
.L_x_55:
[----:B------:R-:W-:Y:S05]  /*32e0*/  BSYNC.RECONVERGENT B1 ;  /* 0x0000000000017941 */ /* 0x000fea0003800200 */
.L_x_54:
[----:B------:R-:W-:-:S05]  /*32f0*/  FADD R7, R2, R3 ;  /* 0x0000000302077221 */ /* 0x000fca0000000000 */
[----:B------:R3:W-:Y:S01]  /*3300*/  STG.E desc[UR14][R18.64], R7 ;  /* 0x0000000712007986 */ /* 0x0007e2000c10190e */
[----:B------:R-:W-:Y:S05]  /*3310*/  @!P3 BRA `(.L_x_56) ;  /* 0xfffffffc00a0b947 */ /* 0x000fea000383ffff */
.L_x_39:
[----:B--2---:R-:W-:Y:S05]  /*3320*/  BSYNC.RECONVERGENT B0 ;  /* 0x0000000000007941 */ /* 0x004fea0003800200 */
.L_x_38:
[----:B------:R-:W-:Y:S04]  /*3330*/  BSSY.RECONVERGENT B0, `(.L_x_57) ;  /* 0x000000c000007945 */ /* 0x000fe80003800200 */
[----:B------:R-:W-:Y:S05]  /*3340*/  @P2 BRA `(.L_x_58) ;  /* 0x0000000000282947 */ /* 0x000fea0003800000 */
[----:B---3--:R-:W2:Y:S01]  /*3350*/  LDS R7, [R12] ;  /* 0x000000000c077984 */ /* 0x008ea20000000800 */
[----:B------:R-:W3:Y:S03]  /*3360*/  LDC R19, c[0x0][0x3c8] ;  /* 0x0000f200ff137b82 */ /* 0x000ee60000000800 */
[----:B------:R-:W4:Y:S05]  /*3370*/  LDS R9, [R13] ;  /* 0x000000000d097984 */ /* 0x000f2a0000000800 */
[----:B------:R-:W5:Y:S08]  /*3380*/  LDC.64 R4, c[0x0][0x3a0] ;  /* 0x0000e800ff047b82 */ /* 0x000f700000000a00 */
[----:B-1----:R-:W1:Y:S01]  /*3390*/  LDC.64 R2, c[0x0][0x3a8] ;  /* 0x0000ea00ff027b82 */ /* 0x002e620000000a00 */
[----:B---3--:R-:W-:-:S04]  /*33a0*/  IMAD R19, R19, UR5, R14 ;  /* 0x0000000513137c24 */ /* 0x008fc8000f8e020e */
[----:B-----5:R-:W-:-:S05]  /*33b0*/  IMAD.WIDE R4, R19, 0x4, R4 ;  /* 0x0000000413047825 */ /* 0x020fca00078e0204 */
[----:B--2---:R2:W-:Y:S01]  /*33c0*/  STG.E desc[UR14][R4.64], R7 ;  /* 0x0000000704007986 */ /* 0x0045e2000c10190e */
[----:B-1----:R-:W-:-:S05]  /*33d0*/  IMAD.WIDE R2, R19, 0x4, R2 ;  /* 0x0000000413027825 */ /* 0x002fca00078e0202 */
[----:B----4-:R2:W-:Y:S02]  /*33e0*/  STG.E desc[UR14][R2.64], R9 ;  /* 0x0000000902007986 */ /* 0x0105e4000c10190e */
.L_x_58:
[----:B------:R-:W-:Y:S05]  /*33f0*/  BSYNC.RECONVERGENT B0 ;  /* 0x0000000000007941 */ /* 0x000fea0003800200 */
.L_x_57:
[----:B------:R-:W4:Y:S01]  /*3400*/  LDCU UR11, c[0x0][0x3b0] ;  /* 0x00007600ff0b77ac */ /* 0x000f220008000800 */
[----:B------:R-:W-:-:S04]  /*3410*/  UIADD3 UR5, UPT, UPT, UR5, 0x1, URZ ;  /* 0x0000000105057890 */ /* 0x000fc8000fffe0ff */
[----:B----4-:R-:W-:-:S09]  /*3420*/  UISETP.NE.AND UP0, UPT, UR5, UR11, UPT ;  /* 0x0000000b0500728c */ /* 0x010fd2000bf05270 */
[----:B------:R-:W-:Y:S05]  /*3430*/  BRA.U UP0, `(.L_x_59) ;  /* 0xffffffd900887547 */ /* 0x000fea000b83ffff */
.L_x_17:
[----:B------:R-:W5:Y:S01]  /*3440*/  LDCU UR5, c[0x0][0x3b4] ;  /* 0x00007680ff0577ac */ /* 0x000f620008000800 */
[----:B------:R-:W-:-:S04]  /*3450*/  UIADD3 UR4, UPT, UPT, UR4, 0x1, URZ ;  /* 0x0000000104047890 */ /* 0x000fc8000fffe0ff */
[----:B-----5:R-:W-:Y:S01]  /*3460*/  UISETP.NE.AND UP0, UPT, UR4, UR5, UPT ;  /* 0x000000050400728c */ /* 0x020fe2000bf05270 */
[----:B------:R-:W-:Y:S08]  /*3470*/  BAR.SYNC.DEFER_BLOCKING 0x0 ;  /* 0x0000000000007b1d */ /* 0x000ff00000010000 */
[----:B------:R-:W-:Y:S05]  /*3480*/  BRA.U UP0, `(.L_x_60) ;  /* 0xffffffd100487547 */ /* 0x000fea000b83ffff */
[----:B------:R-:W-:Y:S05]  /*3490*/  EXIT ;  /* 0x000000000000794d */ /* 0x000fea0003800000 */
        .weak           $__internal_0_$__cuda_sm3x_div_rn_noftz_f32_slowpath
        .type           $__internal_0_$__cuda_sm3x_div_rn_noftz_f32_slowpath,@function
        .size           $__internal_0_$__cuda_sm3x_div_rn_noftz_f32_slowpath,(.L_x_73 - $__internal_0_$__cuda_sm3x_div_rn_noftz_f32_slowpath)
$__internal_0_$__cuda_sm3x_div_rn_noftz_f32_slowpath:
[----:B------:R-:W-:Y:S01]  /*34a0*/  SHF.R.U32.HI R2, RZ, 0x17, R9 ;  /* 0x00000017ff027819 */ /* 0x000fe20000011609 */
[----:B------:R-:W-:Y:S01]  /*34b0*/  BSSY.RECONVERGENT B3, `(.L_x_61) ;  /* 0x0000063000037945 */ /* 0x000fe20003800200 */
[----:B------:R-:W-:Y:S02]  /*34c0*/  SHF.R.U32.HI R35, RZ, 0x17, R0 ;  /* 0x00000017ff237819 */ /* 0x000fe40000011600 */
[----:B------:R-:W-:Y:S02]  /*34d0*/  LOP3.LUT R2, R2, 0xff, RZ, 0xc0, !PT ;  /* 0x000000ff02027812 */ /* 0x000fe400078ec0ff */
[----:B------:R-:W-:Y:S02]  /*34e0*/  LOP3.LUT R35, R35, 0xff, RZ, 0xc0, !PT ;  /* 0x000000ff23237812 */ /* 0x000fe400078ec0ff */
[----:B------:R-:W-:Y:S02]  /*34f0*/  IADD3 R31, PT, PT, R2, -0x1, RZ ;  /* 0xffffffff021f7810 */ /* 0x000fe40007ffe0ff */
[----:B------:R-:W-:Y:S01]  /*3500*/  MOV R33, R9 ;  /* 0x0000000900217202 */ /* 0x000fe20000000f00 */
[----:B------:R-:W-:Y:S01]  /*3510*/  VIADD R32, R35, 0xffffffff ;  /* 0xffffffff23207836 */ /* 0x000fe20000000000 */
[----:B------:R-:W-:-:S04]  /*3520*/  ISETP.GT.U32.AND P0, PT, R31, 0xfd, PT ;  /* 0x000000fd1f00780c */ /* 0x000fc80003f04070 */
[----:B------:R-:W-:-:S13]  /*3530*/  ISETP.GT.U32.OR P0, PT, R32, 0xfd, P0 ;  /* 0x000000fd2000780c */ /* 0x000fda0000704470 */
[----:B------:R-:W-:Y:S01]  /*3540*/  @!P0 MOV R29, RZ ;  /* 0x000000ff001d8202 */ /* 0x000fe20000000f00 */
[----:B------:R-:W-:Y:S06]  /*3550*/  @!P0 BRA `(.L_x_62) ;  /* 0x00000000005c8947 */ /* 0x000fec0003800000 */
[----:B------:R-:W-:Y:S02]  /*3560*/  FSETP.GTU.FTZ.AND P0, PT, |R0|, +INF , PT ;  /* 0x7f8000000000780b */ /* 0x000fe40003f1c200 */
[----:B------:R-:W-:-:S04]  /*3570*/  FSETP.GTU.FTZ.AND P1, PT, |R9|, +INF , PT ;  /* 0x7f8000000900780b */ /* 0x000fc80003f3c200 */
[----:B------:R-:W-:-:S13]  /*3580*/  PLOP3.LUT P0, PT, P0, P1, PT, 0xf8, 0x8f ;  /* 0x00000000008f781c */ /* 0x000fda0000703f70 */
[----:B------:R-:W-:Y:S05]  /*3590*/  @P0 BRA `(.L_x_63) ;  /* 0x00000004004c0947 */ /* 0x000fea0003800000 */
[----:B------:R-:W-:-:S13]  /*35a0*/  LOP3.LUT P0, RZ, R33, 0x7fffffff, R0, 0xc8, !PT ;  /* 0x7fffffff21ff7812 */ /* 0x000fda000780c800 */
[----:B------:R-:W-:Y:S05]  /*35b0*/  @!P0 BRA `(.L_x_64) ;  /* 0x00000004003c8947 */ /* 0x000fea0003800000 */
[C---:B------:R-:W-:Y:S02]  /*35c0*/  FSETP.NEU.FTZ.AND P4, PT, |R0|.reuse, +INF , PT ;  /* 0x7f8000000000780b */ /* 0x040fe40003f9d200 */
[----:B------:R-:W-:Y:S02]  /*35d0*/  FSETP.NEU.FTZ.AND P1, PT, |R9|, +INF , PT ;  /* 0x7f8000000900780b */ /* 0x000fe40003f3d200 */
[----:B------:R-:W-:-:S11]  /*35e0*/  FSETP.NEU.FTZ.AND P0, PT, |R0|, +INF , PT ;  /* 0x7f8000000000780b */ /* 0x000fd60003f1d200 */
[----:B------:R-:W-:Y:S05]  /*35f0*/  @!P1 BRA !P4, `(.L_x_64) ;  /* 0x00000004002c9947 */ /* 0x000fea0006000000 */
[----:B------:R-:W-:-:S04]  /*3600*/  LOP3.LUT P4, RZ, R0, 0x7fffffff, RZ, 0xc0, !PT ;  /* 0x7fffffff00ff7812 */ /* 0x000fc8000788c0ff */
[----:B------:R-:W-:-:S13]  /*3610*/  PLOP3.LUT P1, PT, P1, P4, PT, 0x2f, 0xf2 ;  /* 0x0000000000f2781c */ /* 0x000fda0000f28577 */
[----:B------:R-:W-:Y:S05]  /*3620*/  @P1 BRA `(.L_x_65) ;  /* 0x0000000400181947 */ /* 0x000fea0003800000 */
[----:B------:R-:W-:-:S04]  /*3630*/  LOP3.LUT P1, RZ, R33, 0x7fffffff, RZ, 0xc0, !PT ;  /* 0x7fffffff21ff7812 */ /* 0x000fc8000782c0ff */
[----:B------:R-:W-:-:S13]  /*3640*/  PLOP3.LUT P0, PT, P0, P1, PT, 0x2f, 0xf2 ;  /* 0x0000000000f2781c */ /* 0x000fda0000702577 */
[----:B------:R-:W-:Y:S05]  /*3650*/  @P0 BRA `(.L_x_66) ;  /* 0x0000000400000947 */ /* 0x000fea0003800000 */
[----:B------:R-:W-:Y:S02]  /*3660*/  ISETP.GE.AND P0, PT, R32, RZ, PT ;  /* 0x000000ff2000720c */ /* 0x000fe40003f06270 */
[----:B------:R-:W-:-:S11]  /*3670*/  ISETP.GE.AND P1, PT, R31, RZ, PT ;  /* 0x000000ff1f00720c */ /* 0x000fd60003f26270 */
[----:B------:R-:W-:Y:S01]  /*3680*/  @P0 MOV R29, RZ ;  /* 0x000000ff001d0202 */ /* 0x000fe20000000f00 */
[----:B------:R-:W-:Y:S02]  /*3690*/  @!P0 IMAD.MOV.U32 R29, RZ, RZ, -0x40 ;  /* 0xffffffc0ff1d8424 */ /* 0x000fe400078e00ff */
[----:B------:R-:W-:Y:S01]  /*36a0*/  @!P0 FFMA R0, R0, 1.84467440737095516160e+19, RZ ;  /* 0x5f80000000008823 */ /* 0x000fe200000000ff */
[----:B------:R-:W-:Y:S02]  /*36b0*/  @!P1 FFMA R33, R9, 1.84467440737095516160e+19, RZ ;  /* 0x5f80000009219823 */ /* 0x000fe400000000ff */
[----:B------:R-:W-:-:S07]  /*36c0*/  @!P1 IADD3 R29, PT, PT, R29, 0x40, RZ ;  /* 0x000000401d1d9810 */ /* 0x000fce0007ffe0ff */
.L_x_62:
[----:B------:R-:W-:Y:S01]  /*36d0*/  LEA R36, R2, 0xc0800000, 0x17 ;  /* 0xc080000002247811 */ /* 0x000fe200078eb8ff */
[----:B------:R-:W-:Y:S01]  /*36e0*/  BSSY.RECONVERGENT B4, `(.L_x_67) ;  /* 0x0000036000047945 */ /* 0x000fe20003800200 */
[----:B------:R-:W-:Y:S02]  /*36f0*/  IADD3 R35, PT, PT, R35, -0x7f, RZ ;  /* 0xffffff8123237810 */ /* 0x000fe40007ffe0ff */
[----:B------:R-:W-:Y:S02]  /*3700*/  IADD3 R36, PT, PT, -R36, R33, RZ ;  /* 0x0000002124247210 */ /* 0x000fe40007ffe1ff */
[C---:B------:R-:W-:Y:S01]  /*3710*/  IADD3 R2, PT, PT, R35.reuse, 0x7f, -R2 ;  /* 0x0000007f23027810 */ /* 0x040fe20007ffe802 */
[----:B------:R-:W-:Y:S01]  /*3720*/  IMAD R0, R35, -0x800000, R0 ;  /* 0xff80000023007824 */ /* 0x000fe200078e0200 */
[----:B------:R-:W0:Y:S01]  /*3730*/  MUFU.RCP R32, R36 ;  /* 0x0000002400207308 */ /* 0x000e220000001000 */
[----:B------:R-:W-:Y:S02]  /*3740*/  FADD.FTZ R33, -R36, -RZ ;  /* 0x800000ff24217221 */ /* 0x000fe40000010100 */
[----:B------:R-:W-:-:S02]  /*3750*/  IMAD.IADD R29, R2, 0x1, R29 ;  /* 0x00000001021d7824 */ /* 0x000fc400078e021d */
[----:B0-----:R-:W-:-:S04]  /*3760*/  FFMA R31, R32, R33, 1 ;  /* 0x3f800000201f7423 */ /* 0x001fc80000000021 */
[----:B------:R-:W-:-:S04]  /*3770*/  FFMA R31, R32, R31, R32 ;  /* 0x0000001f201f7223 */ /* 0x000fc80000000020 */
[----:B------:R-:W-:-:S04]  /*3780*/  FFMA R32, R0, R31, RZ ;  /* 0x0000001f00207223 */ /* 0x000fc800000000ff */
[----:B------:R-:W-:-:S04]  /*3790*/  FFMA R34, R33, R32, R0 ;  /* 0x0000002021227223 */ /* 0x000fc80000000000 */
[----:B------:R-:W-:-:S04]  /*37a0*/  FFMA R34, R31, R34, R32 ;  /* 0x000000221f227223 */ /* 0x000fc80000000020 */
[----:B------:R-:W-:-:S04]  /*37b0*/  FFMA R33, R33, R34, R0 ;  /* 0x0000002221217223 */ /* 0x000fc80000000000 */
[----:B------:R-:W-:-:S05]  /*37c0*/  FFMA R0, R31, R33, R34 ;  /* 0x000000211f007223 */ /* 0x000fca0000000022 */
[----:B------:R-:W-:-:S04]  /*37d0*/  SHF.R.U32.HI R2, RZ, 0x17, R0 ;  /* 0x00000017ff027819 */ /* 0x000fc80000011600 */
[----:B------:R-:W-:-:S04]  /*37e0*/  LOP3.LUT R2, R2, 0xff, RZ, 0xc0, !PT ;  /* 0x000000ff02027812 */ /* 0x000fc800078ec0ff */
[----:B------:R-:W-:-:S04]  /*37f0*/  IADD3 R2, PT, PT, R2, R29, RZ ;  /* 0x0000001d02027210 */ /* 0x000fc80007ffe0ff */
[----:B------:R-:W-:-:S04]  /*3800*/  IADD3 R32, PT, PT, R2, -0x1, RZ ;  /* 0xffffffff02207810 */ /* 0x000fc80007ffe0ff */
[----:B------:R-:W-:-:S13]  /*3810*/  ISETP.GE.U32.AND P0, PT, R32, 0xfe, PT ;  /* 0x000000fe2000780c */ /* 0x000fda0003f06070 */
[----:B------:R-:W-:Y:S05]  /*3820*/  @!P0 BRA `(.L_x_68) ;  /* 0x0000000000808947 */ /* 0x000fea0003800000 */
[----:B------:R-:W-:-:S13]  /*3830*/  ISETP.GT.AND P0, PT, R2, 0xfe, PT ;  /* 0x000000fe0200780c */ /* 0x000fda0003f04270 */
[----:B------:R-:W-:Y:S05]  /*3840*/  @P0 BRA `(.L_x_69) ;  /* 0x00000000006c0947 */ /* 0x000fea0003800000 */
[----:B------:R-:W-:-:S13]  /*3850*/  ISETP.GE.AND P0, PT, R2, 0x1, PT ;  /* 0x000000010200780c */ /* 0x000fda0003f06270 */
[----:B------:R-:W-:Y:S05]  /*3860*/  @P0 BRA `(.L_x_70) ;  /* 0x0000000000740947 */ /* 0x000fea0003800000 */
[----:B------:R-:W-:Y:S02]  /*3870*/  ISETP.GE.AND P0, PT, R2, -0x18, PT ;  /* 0xffffffe80200780c */ /* 0x000fe40003f06270 */
[----:B------:R-:W-:-:S11]  /*3880*/  LOP3.LUT R0, R0, 0x80000000, RZ, 0xc0, !PT ;  /* 0x8000000000007812 */ /* 0x000fd600078ec0ff */
[----:B------:R-:W-:Y:S05]  /*3890*/  @!P0 BRA `(.L_x_70) ;  /* 0x0000000000688947 */ /* 0x000fea0003800000 */
[CCC-:B------:R-:W-:Y:S01]  /*38a0*/  FFMA.RZ R29, R31.reuse, R33.reuse, R34.reuse ;  /* 0x000000211f1d7223 */ /* 0x1c0fe2000000c022 */
[CCC-:B------:R-:W-:Y:S01]  /*38b0*/  FFMA.RP R32, R31.reuse, R33.reuse, R34.reuse ;  /* 0x000000211f207223 */ /* 0x1c0fe20000008022 */
[----:B------:R-:W-:Y:S01]  /*38c0*/  FFMA.RM R31, R31, R33, R34 ;  /* 0x000000211f1f7223 */ /* 0x000fe20000004022 */
[C---:B------:R-:W-:Y:S02]  /*38d0*/  ISETP.NE.AND P4, PT, R2.reuse, RZ, PT ;  /* 0x000000ff0200720c */ /* 0x040fe40003f85270 */
[----:B------:R-:W-:Y:S02]  /*38e0*/  LOP3.LUT R29, R29, 0x7fffff, RZ, 0xc0, !PT ;  /* 0x007fffff1d1d7812 */ /* 0x000fe400078ec0ff */
[C---:B------:R-:W-:Y:S02]  /*38f0*/  ISETP.NE.AND P1, PT, R2.reuse, RZ, PT ;  /* 0x000000ff0200720c */ /* 0x040fe40003f25270 */
[----:B------:R-:W-:Y:S02]  /*3900*/  LOP3.LUT R34, R29, 0x800000, RZ, 0xfc, !PT ;  /* 0x008000001d227812 */ /* 0x000fe400078efcff */
[----:B------:R-:W-:Y:S01]  /*3910*/  IADD3 R29, PT, PT, R2, 0x20, RZ ;  /* 0x00000020021d7810 */ /* 0x000fe20007ffe0ff */
[----:B------:R-:W-:Y:S01]  /*3920*/  IMAD.MOV R2, RZ, RZ, -R2 ;  /* 0x000000ffff027224 */ /* 0x000fe200078e0a02 */
[----:B------:R-:W-:-:S02]  /*3930*/  FSETP.NEU.FTZ.AND P0, PT, R32, R31, PT ;  /* 0x0000001f2000720b */ /* 0x000fc40003f1d000 */
[----:B------:R-:W-:Y:S02]  /*3940*/  SHF.L.U32 R29, R34, R29, RZ ;  /* 0x0000001d221d7219 */ /* 0x000fe400000006ff */
[----:B------:R-:W-:Y:S02]  /*3950*/  SEL R31, R2, RZ, P4 ;  /* 0x000000ff021f7207 */ /* 0x000fe40002000000 */
[----:B------:R-:W-:Y:S02]  /*3960*/  ISETP.NE.AND P1, PT, R29, RZ, P1 ;  /* 0x000000ff1d00720c */ /* 0x000fe40000f25270 */
[----:B------:R-:W-:Y:S02]  /*3970*/  SHF.R.U32.HI R31, RZ, R31, R34 ;  /* 0x0000001fff1f7219 */ /* 0x000fe40000011622 */
[----:B------:R-:W-:Y:S02]  /*3980*/  PLOP3.LUT P0, PT, P0, P1, PT, 0xf8, 0x8f ;  /* 0x00000000008f781c */ /* 0x000fe40000703f70 */
[----:B------:R-:W-:-:S02]  /*3990*/  SHF.R.U32.HI R2, RZ, 0x1, R31 ;  /* 0x00000001ff027819 */ /* 0x000fc4000001161f */
[----:B------:R-:W-:-:S04]  /*39a0*/  SEL R29, RZ, 0x1, !P0 ;  /* 0x00000001ff1d7807 */ /* 0x000fc80004000000 */
[----:B------:R-:W-:-:S04]  /*39b0*/  LOP3.LUT R32, R29, 0x1, R2, 0xf8, !PT ;  /* 0x000000011d207812 */ /* 0x000fc800078ef802 */
[----:B------:R-:W-:-:S04]  /*39c0*/  LOP3.LUT R31, R32, R31, RZ, 0xc0, !PT ;  /* 0x0000001f201f7212 */ /* 0x000fc800078ec0ff */
[----:B------:R-:W-:-:S04]  /*39d0*/  IADD3 R31, PT, PT, R2, R31, RZ ;  /* 0x0000001f021f7210 */ /* 0x000fc80007ffe0ff */
[----:B------:R-:W-:Y:S01]  /*39e0*/  LOP3.LUT R0, R31, R0, RZ, 0xfc, !PT ;  /* 0x000000001f007212 */ /* 0x000fe200078efcff */
[----:B------:R-:W-:Y:S06]  /*39f0*/  BRA `(.L_x_70) ;  /* 0x0000000000107947 */ /* 0x000fec0003800000 */
.L_x_69:
[----:B------:R-:W-:-:S04]  /*3a00*/  LOP3.LUT R0, R0, 0x80000000, RZ, 0xc0, !PT ;  /* 0x8000000000007812 */ /* 0x000fc800078ec0ff */
[----:B------:R-:W-:Y:S01]  /*3a10*/  LOP3.LUT R0, R0, 0x7f800000, RZ, 0xfc, !PT ;  /* 0x7f80000000007812 */ /* 0x000fe200078efcff */
[----:B------:R-:W-:Y:S06]  /*3a20*/  BRA `(.L_x_70) ;  /* 0x0000000000047947 */ /* 0x000fec0003800000 */
.L_x_68:
[----:B------:R-:W-:-:S07]  /*3a30*/  LEA R0, R29, R0, 0x17 ;  /* 0x000000001d007211 */ /* 0x000fce00078eb8ff */
.L_x_70:
[----:B------:R-:W-:Y:S05]  /*3a40*/  BSYNC.RECONVERGENT B4 ;  /* 0x0000000000047941 */ /* 0x000fea0003800200 */
.L_x_67:
[----:B------:R-:W-:Y:S05]  /*3a50*/  BRA `(.L_x_71) ;  /* 0x0000000000207947 */ /* 0x000fea0003800000 */
.L_x_66:
[----:B------:R-:W-:-:S04]  /*3a60*/  LOP3.LUT R0, R33, 0x80000000, R0, 0x48, !PT ;  /* 0x8000000021007812 */ /* 0x000fc800078e4800 */
[----:B------:R-:W-:Y:S01]  /*3a70*/  LOP3.LUT R0, R0, 0x7f800000, RZ, 0xfc, !PT ;  /* 0x7f80000000007812 */ /* 0x000fe200078efcff */
[----:B------:R-:W-:Y:S06]  /*3a80*/  BRA `(.L_x_71) ;  /* 0x0000000000147947 */ /* 0x000fec0003800000 */
.L_x_65:
[----:B------:R-:W-:Y:S01]  /*3a90*/  LOP3.LUT R0, R33, 0x80000000, R0, 0x48, !PT ;  /* 0x8000000021007812 */ /* 0x000fe200078e4800 */
[----:B------:R-:W-:Y:S06]  /*3aa0*/  BRA `(.L_x_71) ;  /* 0x00000000000c7947 */ /* 0x000fec0003800000 */
.L_x_64:
[----:B------:R-:W0:Y:S01]  /*3ab0*/  MUFU.RSQ R0, -QNAN ;  /* 0xffc0000000007908 */ /* 0x000e220000001400 */
[----:B------:R-:W-:Y:S05]  /*3ac0*/  BRA `(.L_x_71) ;  /* 0x0000000000047947 */ /* 0x000fea0003800000 */
.L_x_63:
[----:B------:R-:W-:-:S07]  /*3ad0*/  FADD.FTZ R0, R0, R9 ;  /* 0x0000000900007221 */ /* 0x000fce0000010000 */
.L_x_71:
[----:B------:R-:W-:Y:S05]  /*3ae0*/  BSYNC.RECONVERGENT B3 ;  /* 0x0000000000037941 */ /* 0x000fea0003800200 */
.L_x_61:
[----:B------:R-:W-:-:S04]  /*3af0*/  HFMA2 R31, -RZ, RZ, 0, 0 ;  /* 0x00000000ff1f7431 */ /* 0x000fc800000001ff */
[----:B0-----:R-:W-:Y:S05]  /*3b00*/  RET.REL.NODEC R30 `(_Z10flash_attnPfS_S_S_S_S_iiiiiiif) ;  /* 0xffffffc41e3c7950 */ /* 0x001fea0003c3ffff */
.L_x_72:
        /* <DEDUP_REMOVED lines=15> */
.L_x_73:


//--------------------- .nv.shared._Z15reverse_reshapePKfPfiiii --------------------------
	.section	.nv.shared._Z15reverse_reshapePKfPfiiii,"aw",@nobits
	.sectionflags	@""
	.align	16
	.zero		1024


//--------------------- .nv.shared.reserved.0     --------------------------
	.section	.nv.shared.reserved.0,"aw",@nobits
	.weak		__nv_reservedSMEM_offset_0_alias
	.size		__nv_reservedSMEM_offset_0_alias, 0, 64
	.other		__nv_reservedSMEM_offset_0_alias,@"STO_CUDA_RESERVED_SHARED STV_DEFAULT"
__nv_reservedSMEM_offset_0_alias:
	.zero		0
	.zero		64


//--------------------- .nv.shared._Z11reshape_qkvPKfPfiiii --------------------------
	.section	.nv.shared._Z11reshape_qkvPKfPfiiii,"aw",@nobits
	.sectionflags	@""
	.align	16
	.zero		1024


//--------------------- .nv.shared._Z10flash_attnPfS_S_S_S_S_iiiiiiif --------------------------
	.section	.nv.shared._Z10flash_attnPfS_S_S_S_S_iiiiiiif,"aw",@nobits
	.sectionflags	@""
	.align	16
	.zero		1024


//--------------------- .nv.constant0._Z15reverse_reshapePKfPfiiii --------------------------
	.section	.nv.constant0._Z15reverse_reshapePKfPfiiii,"a",@progbits
	.sectionflags	@""
	.align	4
.nv.constant0._Z15reverse_reshapePKfPfiiii:
	.zero		928


//--------------------- .nv.constant0._Z11reshape_qkvPKfPfiiii --------------------------
	.section	.nv.constant0._Z11reshape_qkvPKfPfiiii,"a",@progbits
	.sectionflags	@""
	.align	4
.nv.constant0._Z11reshape_qkvPKfPfiiii:
	.zero		928


//--------------------- .nv.constant0._Z10flash_attnPfS_S_S_S_S_iiiiiiif --------------------------
	.section	.nv.constant0._Z10flash_attnPfS_S_S_S_S_iiiiiiif,"a",@progbits
	.sectionflags	@""
	.align	4
.nv.constant0._Z10flash_attnPfS_S_S_S_S_iiiiiiif:
	.zero		976


//--------------------- SYMBOLS --------------------------

	.type		.nv.reservedSmem.offset0,@object
	.size		.nv.reservedSmem.offset0,0x4
	.type		.nv.reservedSmem.cap,@object
	.size		.nv.reservedSmem.cap,0x4
